//
// Generated by NVIDIA NVVM Compiler
//
// Compiler Build ID: CL-36424714
// Cuda compilation tools, release 13.0, V13.0.88
// Based on NVVM 20.0.0
//

.version 9.0
.target sm_100
.address_size 64

	// .globl	_Z17reset_sums_kernelPfS_Pii
.extern .shared .align 16 .b8 shared_centroids[];
.extern .shared .align 16 .b8 smem[];

.visible .entry _Z17reset_sums_kernelPfS_Pii(
	.param .u64 .ptr .align 1 _Z17reset_sums_kernelPfS_Pii_param_0,
	.param .u64 .ptr .align 1 _Z17reset_sums_kernelPfS_Pii_param_1,
	.param .u64 .ptr .align 1 _Z17reset_sums_kernelPfS_Pii_param_2,
	.param .u32 _Z17reset_sums_kernelPfS_Pii_param_3
)
{
	.reg .pred 	%p<7>;
	.reg .b32 	%r<33>;
	.reg .b64 	%rd<25>;

	ld.param.u64 	%rd4, [_Z17reset_sums_kernelPfS_Pii_param_0];
	ld.param.u64 	%rd5, [_Z17reset_sums_kernelPfS_Pii_param_1];
	ld.param.u64 	%rd6, [_Z17reset_sums_kernelPfS_Pii_param_2];
	ld.param.u32 	%r12, [_Z17reset_sums_kernelPfS_Pii_param_3];
	cvta.to.global.u64 	%rd1, %rd6;
	cvta.to.global.u64 	%rd2, %rd5;
	cvta.to.global.u64 	%rd3, %rd4;
	mov.u32 	%r13, %tid.x;
	mov.u32 	%r14, %ctaid.x;
	mov.u32 	%r15, %ntid.x;
	mad.lo.s32 	%r31, %r14, %r15, %r13;
	mov.u32 	%r16, %nctaid.x;
	mul.lo.s32 	%r2, %r15, %r16;
	setp.ge.s32 	%p1, %r31, %r12;
	@%p1 bra 	$L__BB0_7;
	add.s32 	%r17, %r31, %r2;
	max.s32 	%r18, %r12, %r17;
	setp.lt.s32 	%p2, %r17, %r12;
	selp.u32 	%r19, 1, 0, %p2;
	add.s32 	%r20, %r17, %r19;
	sub.s32 	%r21, %r18, %r20;
	div.u32 	%r22, %r21, %r2;
	add.s32 	%r3, %r22, %r19;
	and.b32  	%r23, %r3, 3;
	setp.eq.s32 	%p3, %r23, 3;
	@%p3 bra 	$L__BB0_4;
	add.s32 	%r24, %r3, 1;
	and.b32  	%r25, %r24, 3;
	neg.s32 	%r29, %r25;
$L__BB0_3:
	.pragma "nounroll";
	mul.wide.s32 	%rd7, %r31, 4;
	add.s64 	%rd8, %rd1, %rd7;
	add.s64 	%rd9, %rd2, %rd7;
	add.s64 	%rd10, %rd3, %rd7;
	mov.b32 	%r26, 0;
	st.global.u32 	[%rd10], %r26;
	st.global.u32 	[%rd9], %r26;
	st.global.u32 	[%rd8], %r26;
	add.s32 	%r31, %r31, %r2;
	add.s32 	%r29, %r29, 1;
	setp.ne.s32 	%p4, %r29, 0;
	@%p4 bra 	$L__BB0_3;
$L__BB0_4:
	setp.lt.u32 	%p5, %r3, 3;
	@%p5 bra 	$L__BB0_7;
	mul.wide.s32 	%rd15, %r2, 4;
	shl.b32 	%r28, %r2, 2;
$L__BB0_6:
	mul.wide.s32 	%rd11, %r31, 4;
	add.s64 	%rd12, %rd3, %rd11;
	mov.b32 	%r27, 0;
	st.global.u32 	[%rd12], %r27;
	add.s64 	%rd13, %rd2, %rd11;
	st.global.u32 	[%rd13], %r27;
	add.s64 	%rd14, %rd1, %rd11;
	st.global.u32 	[%rd14], %r27;
	add.s64 	%rd16, %rd12, %rd15;
	st.global.u32 	[%rd16], %r27;
	add.s64 	%rd17, %rd13, %rd15;
	st.global.u32 	[%rd17], %r27;
	add.s64 	%rd18, %rd14, %rd15;
	st.global.u32 	[%rd18], %r27;
	add.s64 	%rd19, %rd16, %rd15;
	st.global.u32 	[%rd19], %r27;
	add.s64 	%rd20, %rd17, %rd15;
	st.global.u32 	[%rd20], %r27;
	add.s64 	%rd21, %rd18, %rd15;
	st.global.u32 	[%rd21], %r27;
	add.s64 	%rd22, %rd19, %rd15;
	st.global.u32 	[%rd22], %r27;
	add.s64 	%rd23, %rd20, %rd15;
	st.global.u32 	[%rd23], %r27;
	add.s64 	%rd24, %rd21, %rd15;
	st.global.u32 	[%rd24], %r27;
	add.s32 	%r31, %r28, %r31;
	setp.lt.s32 	%p6, %r31, %r12;
	@%p6 bra 	$L__BB0_6;
$L__BB0_7:
	ret;

}
	// .globl	_Z22assign_clusters_kernelPKfS0_S0_S0_Piii
.visible .entry _Z22assign_clusters_kernelPKfS0_S0_S0_Piii(
	.param .u64 .ptr .align 1 _Z22assign_clusters_kernelPKfS0_S0_S0_Piii_param_0,
	.param .u64 .ptr .align 1 _Z22assign_clusters_kernelPKfS0_S0_S0_Piii_param_1,
	.param .u64 .ptr .align 1 _Z22assign_clusters_kernelPKfS0_S0_S0_Piii_param_2,
	.param .u64 .ptr .align 1 _Z22assign_clusters_kernelPKfS0_S0_S0_Piii_param_3,
	.param .u64 .ptr .align 1 _Z22assign_clusters_kernelPKfS0_S0_S0_Piii_param_4,
	.param .u32 _Z22assign_clusters_kernelPKfS0_S0_S0_Piii_param_5,
	.param .u32 _Z22assign_clusters_kernelPKfS0_S0_S0_Piii_param_6
)
{
	.reg .pred 	%p<29>;
	.reg .b32 	%r<111>;
	.reg .b32 	%f<119>;
	.reg .b64 	%rd<21>;

	ld.param.u64 	%rd6, [_Z22assign_clusters_kernelPKfS0_S0_S0_Piii_param_0];
	ld.param.u64 	%rd7, [_Z22assign_clusters_kernelPKfS0_S0_S0_Piii_param_1];
	ld.param.u64 	%rd8, [_Z22assign_clusters_kernelPKfS0_S0_S0_Piii_param_2];
	ld.param.u64 	%rd9, [_Z22assign_clusters_kernelPKfS0_S0_S0_Piii_param_3];
	ld.param.u64 	%rd10, [_Z22assign_clusters_kernelPKfS0_S0_S0_Piii_param_4];
	ld.param.u32 	%r39, [_Z22assign_clusters_kernelPKfS0_S0_S0_Piii_param_5];
	ld.param.u32 	%r40, [_Z22assign_clusters_kernelPKfS0_S0_S0_Piii_param_6];
	cvta.to.global.u64 	%rd1, %rd10;
	shl.b32 	%r41, %r40, 2;
	mov.u32 	%r42, shared_centroids;
	add.s32 	%r1, %r42, %r41;
	mov.u32 	%r2, %tid.x;
	setp.ge.s32 	%p1, %r2, %r40;
	@%p1 bra 	$L__BB1_3;
	mov.u32 	%r3, %ntid.x;
	cvta.to.global.u64 	%rd2, %rd8;
	cvta.to.global.u64 	%rd3, %rd9;
	mov.u32 	%r95, %r2;
$L__BB1_2:
	mul.wide.s32 	%rd11, %r95, 4;
	add.s64 	%rd12, %rd2, %rd11;
	ld.global.nc.f32 	%f10, [%rd12];
	shl.b32 	%r43, %r95, 2;
	add.s32 	%r45, %r42, %r43;
	st.shared.f32 	[%r45], %f10;
	add.s64 	%rd13, %rd3, %rd11;
	ld.global.nc.f32 	%f11, [%rd13];
	add.s32 	%r46, %r1, %r43;
	st.shared.f32 	[%r46], %f11;
	add.s32 	%r95, %r95, %r3;
	setp.lt.s32 	%p2, %r95, %r40;
	@%p2 bra 	$L__BB1_2;
$L__BB1_3:
	bar.sync 	0;
	mov.u32 	%r47, %ctaid.x;
	mov.u32 	%r48, %ntid.x;
	mad.lo.s32 	%r96, %r47, %r48, %r2;
	mov.u32 	%r49, %nctaid.x;
	mul.lo.s32 	%r7, %r48, %r49;
	setp.ge.s32 	%p3, %r96, %r39;
	@%p3 bra 	$L__BB1_19;
	setp.gt.s32 	%p4, %r40, 0;
	@%p4 bra 	$L__BB1_5;
	bra.uni 	$L__BB1_18;
$L__BB1_5:
	and.b32  	%r8, %r40, 7;
	add.s32 	%r9, %r8, -1;
	and.b32  	%r10, %r40, 3;
	and.b32  	%r11, %r40, 2147483640;
	and.b32  	%r12, %r40, 1;
	cvta.to.global.u64 	%rd4, %rd6;
	cvta.to.global.u64 	%rd5, %rd7;
$L__BB1_6:
	setp.lt.u32 	%p6, %r40, 8;
	mul.wide.s32 	%rd16, %r96, 4;
	add.s64 	%rd17, %rd4, %rd16;
	ld.global.nc.f32 	%f1, [%rd17];
	add.s64 	%rd18, %rd5, %rd16;
	ld.global.nc.f32 	%f2, [%rd18];
	mov.f32 	%f116, 0f7F7FFFFF;
	mov.b32 	%r109, -1;
	mov.b32 	%r104, 0;
	@%p6 bra 	$L__BB1_9;
	add.s32 	%r97, %r42, 16;
	mov.f32 	%f116, 0f7F7FFFFF;
	mov.b32 	%r109, -1;
	mov.b32 	%r98, 0;
$L__BB1_8:
	.pragma "nounroll";
	ld.shared.v4.f32 	{%f14, %f15, %f16, %f17}, [%r97+-16];
	sub.f32 	%f18, %f1, %f14;
	add.s32 	%r58, %r97, %r41;
	ld.shared.f32 	%f19, [%r58+-16];
	sub.f32 	%f20, %f2, %f19;
	mul.f32 	%f21, %f20, %f20;
	fma.rn.f32 	%f22, %f18, %f18, %f21;
	setp.lt.f32 	%p7, %f22, %f116;
	selp.f32 	%f23, %f22, %f116, %p7;
	selp.b32 	%r59, %r98, %r109, %p7;
	sub.f32 	%f24, %f1, %f15;
	ld.shared.f32 	%f25, [%r58+-12];
	sub.f32 	%f26, %f2, %f25;
	mul.f32 	%f27, %f26, %f26;
	fma.rn.f32 	%f28, %f24, %f24, %f27;
	setp.lt.f32 	%p8, %f28, %f23;
	selp.f32 	%f29, %f28, %f23, %p8;
	add.s32 	%r60, %r98, 1;
	selp.b32 	%r61, %r60, %r59, %p8;
	sub.f32 	%f30, %f1, %f16;
	ld.shared.f32 	%f31, [%r58+-8];
	sub.f32 	%f32, %f2, %f31;
	mul.f32 	%f33, %f32, %f32;
	fma.rn.f32 	%f34, %f30, %f30, %f33;
	setp.lt.f32 	%p9, %f34, %f29;
	selp.f32 	%f35, %f34, %f29, %p9;
	add.s32 	%r62, %r98, 2;
	selp.b32 	%r63, %r62, %r61, %p9;
	sub.f32 	%f36, %f1, %f17;
	ld.shared.f32 	%f37, [%r58+-4];
	sub.f32 	%f38, %f2, %f37;
	mul.f32 	%f39, %f38, %f38;
	fma.rn.f32 	%f40, %f36, %f36, %f39;
	setp.lt.f32 	%p10, %f40, %f35;
	selp.f32 	%f41, %f40, %f35, %p10;
	add.s32 	%r64, %r98, 3;
	selp.b32 	%r65, %r64, %r63, %p10;
	ld.shared.v4.f32 	{%f42, %f43, %f44, %f45}, [%r97];
	sub.f32 	%f46, %f1, %f42;
	ld.shared.f32 	%f47, [%r58];
	sub.f32 	%f48, %f2, %f47;
	mul.f32 	%f49, %f48, %f48;
	fma.rn.f32 	%f50, %f46, %f46, %f49;
	setp.lt.f32 	%p11, %f50, %f41;
	selp.f32 	%f51, %f50, %f41, %p11;
	add.s32 	%r66, %r98, 4;
	selp.b32 	%r67, %r66, %r65, %p11;
	sub.f32 	%f52, %f1, %f43;
	ld.shared.f32 	%f53, [%r58+4];
	sub.f32 	%f54, %f2, %f53;
	mul.f32 	%f55, %f54, %f54;
	fma.rn.f32 	%f56, %f52, %f52, %f55;
	setp.lt.f32 	%p12, %f56, %f51;
	selp.f32 	%f57, %f56, %f51, %p12;
	add.s32 	%r68, %r98, 5;
	selp.b32 	%r69, %r68, %r67, %p12;
	sub.f32 	%f58, %f1, %f44;
	ld.shared.f32 	%f59, [%r58+8];
	sub.f32 	%f60, %f2, %f59;
	mul.f32 	%f61, %f60, %f60;
	fma.rn.f32 	%f62, %f58, %f58, %f61;
	setp.lt.f32 	%p13, %f62, %f57;
	selp.f32 	%f63, %f62, %f57, %p13;
	add.s32 	%r70, %r98, 6;
	selp.b32 	%r71, %r70, %r69, %p13;
	sub.f32 	%f64, %f1, %f45;
	ld.shared.f32 	%f65, [%r58+12];
	sub.f32 	%f66, %f2, %f65;
	mul.f32 	%f67, %f66, %f66;
	fma.rn.f32 	%f68, %f64, %f64, %f67;
	setp.lt.f32 	%p14, %f68, %f63;
	selp.f32 	%f116, %f68, %f63, %p14;
	add.s32 	%r72, %r98, 7;
	selp.b32 	%r109, %r72, %r71, %p14;
	add.s32 	%r97, %r97, 32;
	add.s32 	%r98, %r98, 8;
	setp.ne.s32 	%p15, %r98, %r11;
	mov.u32 	%r104, %r11;
	@%p15 bra 	$L__BB1_8;
$L__BB1_9:
	setp.eq.s32 	%p16, %r8, 0;
	@%p16 bra 	$L__BB1_17;
	setp.lt.u32 	%p17, %r9, 3;
	@%p17 bra 	$L__BB1_12;
	shl.b32 	%r74, %r104, 2;
	add.s32 	%r76, %r42, %r74;
	ld.shared.f32 	%f69, [%r76];
	sub.f32 	%f70, %f1, %f69;
	add.s32 	%r77, %r1, %r74;
	ld.shared.f32 	%f71, [%r77];
	sub.f32 	%f72, %f2, %f71;
	mul.f32 	%f73, %f72, %f72;
	fma.rn.f32 	%f74, %f70, %f70, %f73;
	setp.lt.f32 	%p18, %f74, %f116;
	selp.f32 	%f75, %f74, %f116, %p18;
	selp.b32 	%r78, %r104, %r109, %p18;
	add.s32 	%r79, %r104, 1;
	ld.shared.f32 	%f76, [%r76+4];
	sub.f32 	%f77, %f1, %f76;
	ld.shared.f32 	%f78, [%r77+4];
	sub.f32 	%f79, %f2, %f78;
	mul.f32 	%f80, %f79, %f79;
	fma.rn.f32 	%f81, %f77, %f77, %f80;
	setp.lt.f32 	%p19, %f81, %f75;
	selp.f32 	%f82, %f81, %f75, %p19;
	selp.b32 	%r80, %r79, %r78, %p19;
	add.s32 	%r81, %r104, 2;
	ld.shared.f32 	%f83, [%r76+8];
	sub.f32 	%f84, %f1, %f83;
	ld.shared.f32 	%f85, [%r77+8];
	sub.f32 	%f86, %f2, %f85;
	mul.f32 	%f87, %f86, %f86;
	fma.rn.f32 	%f88, %f84, %f84, %f87;
	setp.lt.f32 	%p20, %f88, %f82;
	selp.f32 	%f89, %f88, %f82, %p20;
	selp.b32 	%r82, %r81, %r80, %p20;
	add.s32 	%r83, %r104, 3;
	ld.shared.f32 	%f90, [%r76+12];
	sub.f32 	%f91, %f1, %f90;
	ld.shared.f32 	%f92, [%r77+12];
	sub.f32 	%f93, %f2, %f92;
	mul.f32 	%f94, %f93, %f93;
	fma.rn.f32 	%f95, %f91, %f91, %f94;
	setp.lt.f32 	%p21, %f95, %f89;
	selp.f32 	%f116, %f95, %f89, %p21;
	selp.b32 	%r109, %r83, %r82, %p21;
	add.s32 	%r104, %r104, 4;
$L__BB1_12:
	setp.eq.s32 	%p22, %r10, 0;
	@%p22 bra 	$L__BB1_17;
	setp.eq.s32 	%p23, %r10, 1;
	@%p23 bra 	$L__BB1_15;
	shl.b32 	%r85, %r104, 2;
	add.s32 	%r87, %r42, %r85;
	ld.shared.f32 	%f96, [%r87];
	sub.f32 	%f97, %f1, %f96;
	add.s32 	%r88, %r1, %r85;
	ld.shared.f32 	%f98, [%r88];
	sub.f32 	%f99, %f2, %f98;
	mul.f32 	%f100, %f99, %f99;
	fma.rn.f32 	%f101, %f97, %f97, %f100;
	setp.lt.f32 	%p24, %f101, %f116;
	selp.f32 	%f102, %f101, %f116, %p24;
	selp.b32 	%r89, %r104, %r109, %p24;
	add.s32 	%r90, %r104, 1;
	ld.shared.f32 	%f103, [%r87+4];
	sub.f32 	%f104, %f1, %f103;
	ld.shared.f32 	%f105, [%r88+4];
	sub.f32 	%f106, %f2, %f105;
	mul.f32 	%f107, %f106, %f106;
	fma.rn.f32 	%f108, %f104, %f104, %f107;
	setp.lt.f32 	%p25, %f108, %f102;
	selp.f32 	%f116, %f108, %f102, %p25;
	selp.b32 	%r109, %r90, %r89, %p25;
	add.s32 	%r104, %r104, 2;
$L__BB1_15:
	setp.eq.s32 	%p26, %r12, 0;
	@%p26 bra 	$L__BB1_17;
	shl.b32 	%r91, %r104, 2;
	add.s32 	%r93, %r42, %r91;
	ld.shared.f32 	%f109, [%r93];
	sub.f32 	%f110, %f1, %f109;
	add.s32 	%r94, %r1, %r91;
	ld.shared.f32 	%f111, [%r94];
	sub.f32 	%f112, %f2, %f111;
	mul.f32 	%f113, %f112, %f112;
	fma.rn.f32 	%f114, %f110, %f110, %f113;
	setp.lt.f32 	%p27, %f114, %f116;
	selp.b32 	%r109, %r104, %r109, %p27;
$L__BB1_17:
	mul.wide.s32 	%rd19, %r96, 4;
	add.s64 	%rd20, %rd1, %rd19;
	st.global.u32 	[%rd20], %r109;
	add.s32 	%r96, %r96, %r7;
	setp.lt.s32 	%p28, %r96, %r39;
	@%p28 bra 	$L__BB1_6;
	bra.uni 	$L__BB1_19;
$L__BB1_18:
	mul.wide.s32 	%rd14, %r96, 4;
	add.s64 	%rd15, %rd1, %rd14;
	mov.b32 	%r50, -1;
	st.global.u32 	[%rd15], %r50;
	add.s32 	%r96, %r96, %r7;
	setp.lt.s32 	%p5, %r96, %r39;
	@%p5 bra 	$L__BB1_18;
$L__BB1_19:
	ret;

}
	// .globl	_Z23reduce_centroids_kernelPKfS0_PKiPfS3_Piii
.visible .entry _Z23reduce_centroids_kernelPKfS0_PKiPfS3_Piii(
	.param .u64 .ptr .align 1 _Z23reduce_centroids_kernelPKfS0_PKiPfS3_Piii_param_0,
	.param .u64 .ptr .align 1 _Z23reduce_centroids_kernelPKfS0_PKiPfS3_Piii_param_1,
	.param .u64 .ptr .align 1 _Z23reduce_centroids_kernelPKfS0_PKiPfS3_Piii_param_2,
	.param .u64 .ptr .align 1 _Z23reduce_centroids_kernelPKfS0_PKiPfS3_Piii_param_3,
	.param .u64 .ptr .align 1 _Z23reduce_centroids_kernelPKfS0_PKiPfS3_Piii_param_4,
	.param .u64 .ptr .align 1 _Z23reduce_centroids_kernelPKfS0_PKiPfS3_Piii_param_5,
	.param .u32 _Z23reduce_centroids_kernelPKfS0_PKiPfS3_Piii_param_6,
	.param .u32 _Z23reduce_centroids_kernelPKfS0_PKiPfS3_Piii_param_7
)
{
	.reg .pred 	%p<10>;
	.reg .b32 	%r<40>;
	.reg .b32 	%f<9>;
	.reg .b64 	%rd<22>;

	ld.param.u64 	%rd7, [_Z23reduce_centroids_kernelPKfS0_PKiPfS3_Piii_param_0];
	ld.param.u64 	%rd8, [_Z23reduce_centroids_kernelPKfS0_PKiPfS3_Piii_param_1];
	ld.param.u64 	%rd9, [_Z23reduce_centroids_kernelPKfS0_PKiPfS3_Piii_param_2];
	ld.param.u64 	%rd10, [_Z23reduce_centroids_kernelPKfS0_PKiPfS3_Piii_param_3];
	ld.param.u64 	%rd11, [_Z23reduce_centroids_kernelPKfS0_PKiPfS3_Piii_param_4];
	ld.param.u64 	%rd12, [_Z23reduce_centroids_kernelPKfS0_PKiPfS3_Piii_param_5];
	ld.param.u32 	%r14, [_Z23reduce_centroids_kernelPKfS0_PKiPfS3_Piii_param_6];
	ld.param.u32 	%r15, [_Z23reduce_centroids_kernelPKfS0_PKiPfS3_Piii_param_7];
	shl.b32 	%r1, %r15, 2;
	mov.u32 	%r39, %tid.x;
	setp.ge.s32 	%p1, %r39, %r15;
	@%p1 bra 	$L__BB2_3;
	mov.u32 	%r3, %ntid.x;
	mov.u32 	%r17, smem;
	mov.u32 	%r37, %r39;
$L__BB2_2:
	shl.b32 	%r16, %r37, 2;
	add.s32 	%r18, %r17, %r16;
	mov.b32 	%r19, 0;
	st.shared.u32 	[%r18], %r19;
	add.s32 	%r20, %r18, %r1;
	st.shared.u32 	[%r20], %r19;
	add.s32 	%r21, %r20, %r1;
	st.shared.u32 	[%r21], %r19;
	add.s32 	%r37, %r37, %r3;
	setp.lt.s32 	%p2, %r37, %r15;
	@%p2 bra 	$L__BB2_2;
$L__BB2_3:
	bar.sync 	0;
	mov.u32 	%r22, %ctaid.x;
	mov.u32 	%r6, %ntid.x;
	mad.lo.s32 	%r38, %r22, %r6, %r39;
	setp.ge.s32 	%p3, %r38, %r14;
	@%p3 bra 	$L__BB2_8;
	cvta.to.global.u64 	%rd1, %rd9;
	cvta.to.global.u64 	%rd2, %rd7;
	cvta.to.global.u64 	%rd3, %rd8;
	mov.u32 	%r23, %nctaid.x;
	mul.lo.s32 	%r8, %r6, %r23;
$L__BB2_5:
	mul.wide.s32 	%rd13, %r38, 4;
	add.s64 	%rd14, %rd1, %rd13;
	ld.global.nc.u32 	%r10, [%rd14];
	setp.lt.s32 	%p4, %r10, 0;
	setp.ge.s32 	%p5, %r10, %r15;
	or.pred  	%p6, %p4, %p5;
	@%p6 bra 	$L__BB2_7;
	add.s64 	%rd16, %rd2, %rd13;
	ld.global.nc.f32 	%f1, [%rd16];
	add.s64 	%rd17, %rd3, %rd13;
	ld.global.nc.f32 	%f2, [%rd17];
	shl.b32 	%r24, %r10, 2;
	mov.u32 	%r25, smem;
	add.s32 	%r26, %r25, %r24;
	atom.shared.add.f32 	%f3, [%r26], %f1;
	add.s32 	%r27, %r26, %r1;
	atom.shared.add.f32 	%f4, [%r27], %f2;
	add.s32 	%r28, %r27, %r1;
	atom.shared.add.u32 	%r29, [%r28], 1;
$L__BB2_7:
	add.s32 	%r38, %r38, %r8;
	setp.lt.s32 	%p7, %r38, %r14;
	@%p7 bra 	$L__BB2_5;
$L__BB2_8:
	setp.ge.s32 	%p8, %r39, %r15;
	bar.sync 	0;
	@%p8 bra 	$L__BB2_11;
	cvta.to.global.u64 	%rd4, %rd10;
	cvta.to.global.u64 	%rd5, %rd11;
	cvta.to.global.u64 	%rd6, %rd12;
	mov.u32 	%r31, smem;
$L__BB2_10:
	mul.wide.s32 	%rd18, %r39, 4;
	add.s64 	%rd19, %rd4, %rd18;
	shl.b32 	%r30, %r39, 2;
	add.s32 	%r32, %r31, %r30;
	ld.shared.f32 	%f5, [%r32];
	atom.global.add.f32 	%f6, [%rd19], %f5;
	add.s64 	%rd20, %rd5, %rd18;
	add.s32 	%r33, %r32, %r1;
	ld.shared.f32 	%f7, [%r33];
	atom.global.add.f32 	%f8, [%rd20], %f7;
	add.s64 	%rd21, %rd6, %rd18;
	add.s32 	%r34, %r33, %r1;
	ld.shared.u32 	%r35, [%r34];
	atom.global.add.u32 	%r36, [%rd21], %r35;
	add.s32 	%r39, %r39, %r6;
	setp.lt.s32 	%p9, %r39, %r15;
	@%p9 bra 	$L__BB2_10;
$L__BB2_11:
	ret;

}
	// .globl	_Z23update_centroids_kernelPfS_PKfS1_PKiS_i
.visible .entry _Z23update_centroids_kernelPfS_PKfS1_PKiS_i(
	.param .u64 .ptr .align 1 _Z23update_centroids_kernelPfS_PKfS1_PKiS_i_param_0,
	.param .u64 .ptr .align 1 _Z23update_centroids_kernelPfS_PKfS1_PKiS_i_param_1,
	.param .u64 .ptr .align 1 _Z23update_centroids_kernelPfS_PKfS1_PKiS_i_param_2,
	.param .u64 .ptr .align 1 _Z23update_centroids_kernelPfS_PKfS1_PKiS_i_param_3,
	.param .u64 .ptr .align 1 _Z23update_centroids_kernelPfS_PKfS1_PKiS_i_param_4,
	.param .u64 .ptr .align 1 _Z23update_centroids_kernelPfS_PKfS1_PKiS_i_param_5,
	.param .u32 _Z23update_centroids_kernelPfS_PKfS1_PKiS_i_param_6
)
{
	.reg .pred 	%p<3>;
	.reg .b32 	%r<4>;
	.reg .b32 	%f<13>;
	.reg .b64 	%rd<20>;

	ld.param.u64 	%rd1, [_Z23update_centroids_kernelPfS_PKfS1_PKiS_i_param_0];
	ld.param.u64 	%rd2, [_Z23update_centroids_kernelPfS_PKfS1_PKiS_i_param_1];
	ld.param.u64 	%rd3, [_Z23update_centroids_kernelPfS_PKfS1_PKiS_i_param_2];
	ld.param.u64 	%rd4, [_Z23update_centroids_kernelPfS_PKfS1_PKiS_i_param_3];
	ld.param.u64 	%rd5, [_Z23update_centroids_kernelPfS_PKfS1_PKiS_i_param_4];
	ld.param.u64 	%rd6, [_Z23update_centroids_kernelPfS_PKfS1_PKiS_i_param_5];
	ld.param.u32 	%r3, [_Z23update_centroids_kernelPfS_PKfS1_PKiS_i_param_6];
	mov.u32 	%r1, %tid.x;
	setp.ge.s32 	%p1, %r1, %r3;
	@%p1 bra 	$L__BB3_3;
	cvta.to.global.u64 	%rd7, %rd5;
	mul.wide.u32 	%rd8, %r1, 4;
	add.s64 	%rd9, %rd7, %rd8;
	ld.global.u32 	%r2, [%rd9];
	setp.lt.s32 	%p2, %r2, 1;
	@%p2 bra 	$L__BB3_3;
	cvta.to.global.u64 	%rd10, %rd1;
	add.s64 	%rd12, %rd10, %rd8;
	ld.global.f32 	%f1, [%rd12];
	cvta.to.global.u64 	%rd13, %rd2;
	add.s64 	%rd14, %rd13, %rd8;
	ld.global.f32 	%f2, [%rd14];
	cvta.to.global.u64 	%rd15, %rd3;
	add.s64 	%rd16, %rd15, %rd8;
	ld.global.f32 	%f3, [%rd16];
	cvt.rn.f32.u32 	%f4, %r2;
	div.rn.f32 	%f5, %f3, %f4;
	cvta.to.global.u64 	%rd17, %rd4;
	add.s64 	%rd18, %rd17, %rd8;
	ld.global.f32 	%f6, [%rd18];
	div.rn.f32 	%f7, %f6, %f4;
	sub.f32 	%f8, %f5, %f1;
	sub.f32 	%f9, %f7, %f2;
	st.global.f32 	[%rd12], %f5;
	st.global.f32 	[%rd14], %f7;
	mul.f32 	%f10, %f9, %f9;
	fma.rn.f32 	%f11, %f8, %f8, %f10;
	cvta.to.global.u64 	%rd19, %rd6;
	atom.global.add.f32 	%f12, [%rd19], %f11;
$L__BB3_3:
	ret;

}


// ===== COMPILED SASS (sm_100) =====

	.target	sm_100

	.elftype	@"ET_EXEC"


//--------------------- .note.nv.tkinfo           --------------------------
	.section	.note.nv.tkinfo,"",@"SHT_NOTE"
	.sectionflags	@"SHF_NOTE_NV_TKINFO"
	.tkinfo
        /*0018*/ 	.word	0x00000002
        /*0030*/ 	.string	""
        /*0030*/ 	.string	"ptxas"
        /*0030*/ 	.string	"Cuda compilation tools, release 13.0, V13.0.88"
        /*0030*/ 	.string	"Build cuda_13.0.r13.0/compiler.36424714_0"
        /*0030*/ 	.string	"-arch sm_100 -m 64 "



//--------------------- .note.nv.cuinfo           --------------------------
	.section	.note.nv.cuinfo,"",@"SHT_NOTE"
	.sectionflags	@"SHF_NOTE_NV_CUINFO"
        /*0018*/ 	.short	0x0002
        /*001a*/ 	.short	0x0064
        /*001c*/ 	.short	0x0082
	.zero		2


//--------------------- .nv.info                  --------------------------
	.section	.nv.info,"",@"SHT_CUDA_INFO"
	.align	4


	//----- nvinfo : EIATTR_REGCOUNT
	.align		4
        /*0000*/ 	.byte	0x04, 0x2f
        /*0002*/ 	.short	(.L_1 - .L_0)
	.align		4
.L_0:
        /*0004*/ 	.word	index@(_Z17reset_sums_kernelPfS_Pii)
        /*0008*/ 	.word	0x00000020


	//----- nvinfo : EIATTR_FRAME_SIZE
	.align		4
.L_1:
        /*000c*/ 	.byte	0x04, 0x11
        /*000e*/ 	.short	(.L_3 - .L_2)
	.align		4
.L_2:
        /*0010*/ 	.word	index@(_Z17reset_sums_kernelPfS_Pii)
        /*0014*/ 	.word	0x00000000


	//----- nvinfo : EIATTR_REGCOUNT
	.align		4
.L_3:
        /*0018*/ 	.byte	0x04, 0x2f
        /*001a*/ 	.short	(.L_5 - .L_4)
	.align		4
.L_4:
        /*001c*/ 	.word	index@(_Z22assign_clusters_kernelPKfS0_S0_S0_Piii)
        /*0020*/ 	.word	0x00000020


	//----- nvinfo : EIATTR_FRAME_SIZE
	.align		4
.L_5:
        /*0024*/ 	.byte	0x04, 0x11
        /*0026*/ 	.short	(.L_7 - .L_6)
	.align		4
.L_6:
        /*0028*/ 	.word	index@(_Z22assign_clusters_kernelPKfS0_S0_S0_Piii)
        /*002c*/ 	.word	0x00000000


	//----- nvinfo : EIATTR_REGCOUNT
	.align		4
.L_7:
        /*0030*/ 	.byte	0x04, 0x2f
        /*0032*/ 	.short	(.L_9 - .L_8)
	.align		4
.L_8:
        /*0034*/ 	.word	index@(_Z23reduce_centroids_kernelPKfS0_PKiPfS3_Piii)
        /*0038*/ 	.word	0x0000001a


	//----- nvinfo : EIATTR_FRAME_SIZE
	.align		4
.L_9:
        /*003c*/ 	.byte	0x04, 0x11
        /*003e*/ 	.short	(.L_11 - .L_10)
	.align		4
.L_10:
        /*0040*/ 	.word	index@(_Z23reduce_centroids_kernelPKfS0_PKiPfS3_Piii)
        /*0044*/ 	.word	0x00000000


	//----- nvinfo : EIATTR_REGCOUNT
	.align		4
.L_11:
        /*0048*/ 	.byte	0x04, 0x2f
        /*004a*/ 	.short	(.L_13 - .L_12)
	.align		4
.L_12:
        /*004c*/ 	.word	index@(_Z23update_centroids_kernelPfS_PKfS1_PKiS_i)
        /*0050*/ 	.word	0x00000016


	//----- nvinfo : EIATTR_FRAME_SIZE
	.align		4
.L_13:
        /*0054*/ 	.byte	0x04, 0x11
        /*0056*/ 	.short	(.L_15 - .L_14)
	.align		4
.L_14:
        /*0058*/ 	.word	index@($__internal_0_$__cuda_sm3x_div_rn_noftz_f32_slowpath)
        /*005c*/ 	.word	0x00000000


	//----- nvinfo : EIATTR_FRAME_SIZE
	.align		4
.L_15:
        /*0060*/ 	.byte	0x04, 0x11
        /*0062*/ 	.short	(.L_17 - .L_16)
	.align		4
.L_16:
        /*0064*/ 	.word	index@(_Z23update_centroids_kernelPfS_PKfS1_PKiS_i)
        /*0068*/ 	.word	0x00000000


	//----- nvinfo : EIATTR_MIN_STACK_SIZE
	.align		4
.L_17:
        /*006c*/ 	.byte	0x04, 0x12
        /*006e*/ 	.short	(.L_19 - .L_18)
	.align		4
.L_18:
        /*0070*/ 	.word	index@(_Z23update_centroids_kernelPfS_PKfS1_PKiS_i)
        /*0074*/ 	.word	0x00000000


	//----- nvinfo : EIATTR_MIN_STACK_SIZE
	.align		4
.L_19:
        /*0078*/ 	.byte	0x04, 0x12
        /*007a*/ 	.short	(.L_21 - .L_20)
	.align		4
.L_20:
        /*007c*/ 	.word	index@(_Z23reduce_centroids_kernelPKfS0_PKiPfS3_Piii)
        /*0080*/ 	.word	0x00000000


	//----- nvinfo : EIATTR_MIN_STACK_SIZE
	.align		4
.L_21:
        /*0084*/ 	.byte	0x04, 0x12
        /*0086*/ 	.short	(.L_23 - .L_22)
	.align		4
.L_22:
        /*0088*/ 	.word	index@(_Z22assign_clusters_kernelPKfS0_S0_S0_Piii)
        /*008c*/ 	.word	0x00000000


	//----- nvinfo : EIATTR_MIN_STACK_SIZE
	.align		4
.L_23:
        /*0090*/ 	.byte	0x04, 0x12
        /*0092*/ 	.short	(.L_25 - .L_24)
	.align		4
.L_24:
        /*0094*/ 	.word	index@(_Z17reset_sums_kernelPfS_Pii)
        /*0098*/ 	.word	0x00000000
.L_25:


//--------------------- .nv.compat                --------------------------
	.section	.nv.compat,"",@"SHT_CUDA_COMPAT_INFO"
	.align	4
        /*0000*/ 	.byte	0x02, 0x09, 0x00, 0x00, 0x02, 0x02, 0x01, 0x00, 0x02, 0x05, 0x05, 0x00, 0x03, 0x07, 0x01, 0x01
        /*0010*/ 	.byte	0x02, 0x03, 0x00, 0x00, 0x02, 0x06, 0x01, 0x00, 0x04, 0x0b, 0x08, 0x00, 0x01, 0x00, 0x00, 0x00
        /*0020*/ 	.byte	0x00, 0x00, 0x00, 0x00


//--------------------- .nv.info._Z23update_centroids_kernelPfS_PKfS1_PKiS_i --------------------------
	.section	.nv.info._Z23update_centroids_kernelPfS_PKfS1_PKiS_i,"",@"SHT_CUDA_INFO"
	.sectionflags	@""
	.align	4


	//----- nvinfo : EIATTR_CUDA_API_VERSION
	.align		4
        /*0000*/ 	.byte	0x04, 0x37
        /*0002*/ 	.short	(.L_27 - .L_26)
.L_26:
        /*0004*/ 	.word	0x00000082


	//----- nvinfo : EIATTR_KPARAM_INFO
	.align		4
.L_27:
        /*0008*/ 	.byte	0x04, 0x17
        /*000a*/ 	.short	(.L_29 - .L_28)
.L_28:
        /*000c*/ 	.word	0x00000000
        /*0010*/ 	.short	0x0006
        /*0012*/ 	.short	0x0030
        /*0014*/ 	.byte	0x00, 0xf0, 0x11, 0x00


	//----- nvinfo : EIATTR_KPARAM_INFO
	.align		4
.L_29:
        /*0018*/ 	.byte	0x04, 0x17
        /*001a*/ 	.short	(.L_31 - .L_30)
.L_30:
        /*001c*/ 	.word	0x00000000
        /*0020*/ 	.short	0x0005
        /*0022*/ 	.short	0x0028
        /*0024*/ 	.byte	0x00, 0xf5, 0x21, 0x00


	//----- nvinfo : EIATTR_KPARAM_INFO
	.align		4
.L_31:
        /*0028*/ 	.byte	0x04, 0x17
        /*002a*/ 	.short	(.L_33 - .L_32)
.L_32:
        /*002c*/ 	.word	0x00000000
        /*0030*/ 	.short	0x0004
        /*0032*/ 	.short	0x0020
        /*0034*/ 	.byte	0x00, 0xf5, 0x21, 0x00


	//----- nvinfo : EIATTR_KPARAM_INFO
	.align		4
.L_33:
        /*0038*/ 	.byte	0x04, 0x17
        /*003a*/ 	.short	(.L_35 - .L_34)
.L_34:
        /*003c*/ 	.word	0x00000000
        /*0040*/ 	.short	0x0003
        /*0042*/ 	.short	0x0018
        /*0044*/ 	.byte	0x00, 0xf5, 0x21, 0x00


	//----- nvinfo : EIATTR_KPARAM_INFO
	.align		4
.L_35:
        /*0048*/ 	.byte	0x04, 0x17
        /*004a*/ 	.short	(.L_37 - .L_36)
.L_36:
        /*004c*/ 	.word	0x00000000
        /*0050*/ 	.short	0x0002
        /*0052*/ 	.short	0x0010
        /*0054*/ 	.byte	0x00, 0xf5, 0x21, 0x00


	//----- nvinfo : EIATTR_KPARAM_INFO
	.align		4
.L_37:
        /*0058*/ 	.byte	0x04, 0x17
        /*005a*/ 	.short	(.L_39 - .L_38)
.L_38:
        /*005c*/ 	.word	0x00000000
        /*0060*/ 	.short	0x0001
        /*0062*/ 	.short	0x0008
        /*0064*/ 	.byte	0x00, 0xf5, 0x21, 0x00


	//----- nvinfo : EIATTR_KPARAM_INFO
	.align		4
.L_39:
        /*0068*/ 	.byte	0x04, 0x17
        /*006a*/ 	.short	(.L_41 - .L_40)
.L_40:
        /*006c*/ 	.word	0x00000000
        /*0070*/ 	.short	0x0000
        /*0072*/ 	.short	0x0000
        /*0074*/ 	.byte	0x00, 0xf5, 0x21, 0x00


	//----- nvinfo : EIATTR_SPARSE_MMA_MASK
	.align		4
.L_41:
        /*0078*/ 	.byte	0x03, 0x50
        /*007a*/ 	.short	0x0000


	//----- nvinfo : EIATTR_MAXREG_COUNT
	.align		4
        /*007c*/ 	.byte	0x03, 0x1b
        /*007e*/ 	.short	0x00ff


	//----- nvinfo : EIATTR_MERCURY_ISA_VERSION
	.align		4
        /*0080*/ 	.byte	0x03, 0x5f
        /*0082*/ 	.short	0x0101


	//----- nvinfo : EIATTR_VRC_CTA_INIT_COUNT
	.align		4
        /*0084*/ 	.byte	0x02, 0x4a
	.zero		1
	.zero		1


	//----- nvinfo : EIATTR_EXIT_INSTR_OFFSETS
	.align		4
        /*0088*/ 	.byte	0x04, 0x1c
        /*008a*/ 	.short	(.L_43 - .L_42)


	//   ....[0]....
.L_42:
        /*008c*/ 	.word	0x00000040


	//   ....[1]....
        /*0090*/ 	.word	0x000000a0


	//   ....[2]....
        /*0094*/ 	.word	0x000003a0


	//----- nvinfo : EIATTR_CRS_STACK_SIZE
	.align		4
.L_43:
        /*0098*/ 	.byte	0x04, 0x1e
        /*009a*/ 	.short	(.L_45 - .L_44)
.L_44:
        /*009c*/ 	.word	0x00000000


	//----- nvinfo : EIATTR_CBANK_PARAM_SIZE
	.align		4
.L_45:
        /*00a0*/ 	.byte	0x03, 0x19
        /*00a2*/ 	.short	0x0034


	//----- nvinfo : EIATTR_PARAM_CBANK
	.align		4
        /*00a4*/ 	.byte	0x04, 0x0a
        /*00a6*/ 	.short	(.L_47 - .L_46)
	.align		4
.L_46:
        /*00a8*/ 	.word	index@(.nv.constant0._Z23update_centroids_kernelPfS_PKfS1_PKiS_i)
        /*00ac*/ 	.short	0x0380
        /*00ae*/ 	.short	0x0034


	//----- nvinfo : EIATTR_SW_WAR
	.align		4
.L_47:
        /*00b0*/ 	.byte	0x04, 0x36
        /*00b2*/ 	.short	(.L_49 - .L_48)
.L_48:
        /*00b4*/ 	.word	0x00000008
.L_49:


//--------------------- .nv.info._Z23reduce_centroids_kernelPKfS0_PKiPfS3_Piii --------------------------
	.section	.nv.info._Z23reduce_centroids_kernelPKfS0_PKiPfS3_Piii,"",@"SHT_CUDA_INFO"
	.sectionflags	@""
	.align	4


	//----- nvinfo : EIATTR_CUDA_API_VERSION
	.align		4
        /*0000*/ 	.byte	0x04, 0x37
        /*0002*/ 	.short	(.L_51 - .L_50)
.L_50:
        /*0004*/ 	.word	0x00000082


	//----- nvinfo : EIATTR_KPARAM_INFO
	.align		4
.L_51:
        /*0008*/ 	.byte	0x04, 0x17
        /*000a*/ 	.short	(.L_53 - .L_52)
.L_52:
        /*000c*/ 	.word	0x00000000
        /*0010*/ 	.short	0x0007
        /*0012*/ 	.short	0x0034
        /*0014*/ 	.byte	0x00, 0xf0, 0x11, 0x00


	//----- nvinfo : EIATTR_KPARAM_INFO
	.align		4
.L_53:
        /*0018*/ 	.byte	0x04, 0x17
        /*001a*/ 	.short	(.L_55 - .L_54)
.L_54:
        /*001c*/ 	.word	0x00000000
        /*0020*/ 	.short	0x0006
        /*0022*/ 	.short	0x0030
        /*0024*/ 	.byte	0x00, 0xf0, 0x11, 0x00


	//----- nvinfo : EIATTR_KPARAM_INFO
	.align		4
.L_55:
        /*0028*/ 	.byte	0x04, 0x17
        /*002a*/ 	.short	(.L_57 - .L_56)
.L_56:
        /*002c*/ 	.word	0x00000000
        /*0030*/ 	.short	0x0005
        /*0032*/ 	.short	0x0028
        /*0034*/ 	.byte	0x00, 0xf5, 0x21, 0x00


	//----- nvinfo : EIATTR_KPARAM_INFO
	.align		4
.L_57:
        /*0038*/ 	.byte	0x04, 0x17
        /*003a*/ 	.short	(.L_59 - .L_58)
.L_58:
        /*003c*/ 	.word	0x00000000
        /*0040*/ 	.short	0x0004
        /*0042*/ 	.short	0x0020
        /*0044*/ 	.byte	0x00, 0xf5, 0x21, 0x00


	//----- nvinfo : EIATTR_KPARAM_INFO
	.align		4
.L_59:
        /*0048*/ 	.byte	0x04, 0x17
        /*004a*/ 	.short	(.L_61 - .L_60)
.L_60:
        /*004c*/ 	.word	0x00000000
        /*0050*/ 	.short	0x0003
        /*0052*/ 	.short	0x0018
        /*0054*/ 	.byte	0x00, 0xf5, 0x21, 0x00


	//----- nvinfo : EIATTR_KPARAM_INFO
	.align		4
.L_61:
        /*0058*/ 	.byte	0x04, 0x17
        /*005a*/ 	.short	(.L_63 - .L_62)
.L_62:
        /*005c*/ 	.word	0x00000000
        /*0060*/ 	.short	0x0002
        /*0062*/ 	.short	0x0010
        /*0064*/ 	.byte	0x00, 0xf5, 0x21, 0x00


	//----- nvinfo : EIATTR_KPARAM_INFO
	.align		4
.L_63:
        /*0068*/ 	.byte	0x04, 0x17
        /*006a*/ 	.short	(.L_65 - .L_64)
.L_64:
        /*006c*/ 	.word	0x00000000
        /*0070*/ 	.short	0x0001
        /*0072*/ 	.short	0x0008
        /*0074*/ 	.byte	0x00, 0xf5, 0x21, 0x00


	//----- nvinfo : EIATTR_KPARAM_INFO
	.align		4
.L_65:
        /*0078*/ 	.byte	0x04, 0x17
        /*007a*/ 	.short	(.L_67 - .L_66)
.L_66:
        /*007c*/ 	.word	0x00000000
        /*0080*/ 	.short	0x0000
        /*0082*/ 	.short	0x0000
        /*0084*/ 	.byte	0x00, 0xf5, 0x21, 0x00


	//----- nvinfo : EIATTR_SPARSE_MMA_MASK
	.align		4
.L_67:
        /*0088*/ 	.byte	0x03, 0x50
        /*008a*/ 	.short	0x0000


	//----- nvinfo : EIATTR_MAXREG_COUNT
	.align		4
        /*008c*/ 	.byte	0x03, 0x1b
        /*008e*/ 	.short	0x00ff


	//----- nvinfo : EIATTR_NUM_BARRIERS
	.align		4
        /*0090*/ 	.byte	0x02, 0x4c
        /*0092*/ 	.byte	0x01
	.zero		1


	//----- nvinfo : EIATTR_MERCURY_ISA_VERSION
	.align		4
        /*0094*/ 	.byte	0x03, 0x5f
        /*0096*/ 	.short	0x0101


	//----- nvinfo : EIATTR_VRC_CTA_INIT_COUNT
	.align		4
        /*0098*/ 	.byte	0x02, 0x4a
	.zero		1
	.zero		1


	//----- nvinfo : EIATTR_EXIT_INSTR_OFFSETS
	.align		4
        /*009c*/ 	.byte	0x04, 0x1c
        /*009e*/ 	.short	(.L_69 - .L_68)


	//   ....[0]....
.L_68:
        /*00a0*/ 	.word	0x000004b0


	//   ....[1]....
        /*00a4*/ 	.word	0x00000610


	//----- nvinfo : EIATTR_CRS_STACK_SIZE
	.align		4
.L_69:
        /*00a8*/ 	.byte	0x04, 0x1e
        /*00aa*/ 	.short	(.L_71 - .L_70)
.L_70:
        /*00ac*/ 	.word	0x00000000


	//----- nvinfo : EIATTR_CBANK_PARAM_SIZE
	.align		4
.L_71:
        /*00b0*/ 	.byte	0x03, 0x19
        /*00b2*/ 	.short	0x0038


	//----- nvinfo : EIATTR_PARAM_CBANK
	.align		4
        /*00b4*/ 	.byte	0x04, 0x0a
        /*00b6*/ 	.short	(.L_73 - .L_72)
	.align		4
.L_72:
        /*00b8*/ 	.word	index@(.nv.constant0._Z23reduce_centroids_kernelPKfS0_PKiPfS3_Piii)
        /*00bc*/ 	.short	0x0380
        /*00be*/ 	.short	0x0038


	//----- nvinfo : EIATTR_SW_WAR
	.align		4
.L_73:
        /*00c0*/ 	.byte	0x04, 0x36
        /*00c2*/ 	.short	(.L_75 - .L_74)
.L_74:
        /*00c4*/ 	.word	0x00000008
.L_75:


//--------------------- .nv.info._Z22assign_clusters_kernelPKfS0_S0_S0_Piii --------------------------
	.section	.nv.info._Z22assign_clusters_kernelPKfS0_S0_S0_Piii,"",@"SHT_CUDA_INFO"
	.sectionflags	@""
	.align	4


	//----- nvinfo : EIATTR_CUDA_API_VERSION
	.align		4
        /*0000*/ 	.byte	0x04, 0x37
        /*0002*/ 	.short	(.L_77 - .L_76)
.L_76:
        /*0004*/ 	.word	0x00000082


	//----- nvinfo : EIATTR_KPARAM_INFO
	.align		4
.L_77:
        /*0008*/ 	.byte	0x04, 0x17
        /*000a*/ 	.short	(.L_79 - .L_78)
.L_78:
        /*000c*/ 	.word	0x00000000
        /*0010*/ 	.short	0x0006
        /*0012*/ 	.short	0x002c
        /*0014*/ 	.byte	0x00, 0xf0, 0x11, 0x00


	//----- nvinfo : EIATTR_KPARAM_INFO
	.align		4
.L_79:
        /*0018*/ 	.byte	0x04, 0x17
        /*001a*/ 	.short	(.L_81 - .L_80)
.L_80:
        /*001c*/ 	.word	0x00000000
        /*0020*/ 	.short	0x0005
        /*0022*/ 	.short	0x0028
        /*0024*/ 	.byte	0x00, 0xf0, 0x11, 0x00


	//----- nvinfo : EIATTR_KPARAM_INFO
	.align		4
.L_81:
        /*0028*/ 	.byte	0x04, 0x17
        /*002a*/ 	.short	(.L_83 - .L_82)
.L_82:
        /*002c*/ 	.word	0x00000000
        /*0030*/ 	.short	0x0004
        /*0032*/ 	.short	0x0020
        /*0034*/ 	.byte	0x00, 0xf5, 0x21, 0x00


	//----- nvinfo : EIATTR_KPARAM_INFO
	.align		4
.L_83:
        /*0038*/ 	.byte	0x04, 0x17
        /*003a*/ 	.short	(.L_85 - .L_84)
.L_84:
        /*003c*/ 	.word	0x00000000
        /*0040*/ 	.short	0x0003
        /*0042*/ 	.short	0x0018
        /*0044*/ 	.byte	0x00, 0xf5, 0x21, 0x00


	//----- nvinfo : EIATTR_KPARAM_INFO
	.align		4
.L_85:
        /*0048*/ 	.byte	0x04, 0x17
        /*004a*/ 	.short	(.L_87 - .L_86)
.L_86:
        /*004c*/ 	.word	0x00000000
        /*0050*/ 	.short	0x0002
        /*0052*/ 	.short	0x0010
        /*0054*/ 	.byte	0x00, 0xf5, 0x21, 0x00


	//----- nvinfo : EIATTR_KPARAM_INFO
	.align		4
.L_87:
        /*0058*/ 	.byte	0x04, 0x17
        /*005a*/ 	.short	(.L_89 - .L_88)
.L_88:
        /*005c*/ 	.word	0x00000000
        /*0060*/ 	.short	0x0001
        /*0062*/ 	.short	0x0008
        /*0064*/ 	.byte	0x00, 0xf5, 0x21, 0x00


	//----- nvinfo : EIATTR_KPARAM_INFO
	.align		4
.L_89:
        /*0068*/ 	.byte	0x04, 0x17
        /*006a*/ 	.short	(.L_91 - .L_90)
.L_90:
        /*006c*/ 	.word	0x00000000
        /*0070*/ 	.short	0x0000
        /*0072*/ 	.short	0x0000
        /*0074*/ 	.byte	0x00, 0xf5, 0x21, 0x00


	//----- nvinfo : EIATTR_SPARSE_MMA_MASK
	.align		4
.L_91:
        /*0078*/ 	.byte	0x03, 0x50
        /*007a*/ 	.short	0x0000


	//----- nvinfo : EIATTR_MAXREG_COUNT
	.align		4
        /*007c*/ 	.byte	0x03, 0x1b
        /*007e*/ 	.short	0x00ff


	//----- nvinfo : EIATTR_NUM_BARRIERS
	.align		4
        /*0080*/ 	.byte	0x02, 0x4c
        /*0082*/ 	.byte	0x01
	.zero		1


	//----- nvinfo : EIATTR_MERCURY_ISA_VERSION
	.align		4
        /*0084*/ 	.byte	0x03, 0x5f
        /*0086*/ 	.short	0x0101


	//----- nvinfo : EIATTR_VRC_CTA_INIT_COUNT
	.align		4
        /*0088*/ 	.byte	0x02, 0x4a
	.zero		1
	.zero		1


	//----- nvinfo : EIATTR_EXIT_INSTR_OFFSETS
	.align		4
        /*008c*/ 	.byte	0x04, 0x1c
        /*008e*/ 	.short	(.L_93 - .L_92)


	//   ....[0]....
.L_92:
        /*0090*/ 	.word	0x00000230


	//   ....[1]....
        /*0094*/ 	.word	0x000002d0


	//   ....[2]....
        /*0098*/ 	.word	0x00000df0


	//----- nvinfo : EIATTR_CRS_STACK_SIZE
	.align		4
.L_93:
        /*009c*/ 	.byte	0x04, 0x1e
        /*009e*/ 	.short	(.L_95 - .L_94)
.L_94:
        /*00a0*/ 	.word	0x00000000


	//----- nvinfo : EIATTR_CBANK_PARAM_SIZE
	.align		4
.L_95:
        /*00a4*/ 	.byte	0x03, 0x19
        /*00a6*/ 	.short	0x0030


	//----- nvinfo : EIATTR_PARAM_CBANK
	.align		4
        /*00a8*/ 	.byte	0x04, 0x0a
        /*00aa*/ 	.short	(.L_97 - .L_96)
	.align		4
.L_96:
        /*00ac*/ 	.word	index@(.nv.constant0._Z22assign_clusters_kernelPKfS0_S0_S0_Piii)
        /*00b0*/ 	.short	0x0380
        /*00b2*/ 	.short	0x0030


	//----- nvinfo : EIATTR_SW_WAR
	.align		4
.L_97:
        /*00b4*/ 	.byte	0x04, 0x36
        /*00b6*/ 	.short	(.L_99 - .L_98)
.L_98:
        /*00b8*/ 	.word	0x00000008
.L_99:


//--------------------- .nv.info._Z17reset_sums_kernelPfS_Pii --------------------------
	.section	.nv.info._Z17reset_sums_kernelPfS_Pii,"",@"SHT_CUDA_INFO"
	.sectionflags	@""
	.align	4


	//----- nvinfo : EIATTR_CUDA_API_VERSION
	.align		4
        /*0000*/ 	.byte	0x04, 0x37
        /*0002*/ 	.short	(.L_101 - .L_100)
.L_100:
        /*0004*/ 	.word	0x00000082


	//----- nvinfo : EIATTR_KPARAM_INFO
	.align		4
.L_101:
        /*0008*/ 	.byte	0x04, 0x17
        /*000a*/ 	.short	(.L_103 - .L_102)
.L_102:
        /*000c*/ 	.word	0x00000000
        /*0010*/ 	.short	0x0003
        /*0012*/ 	.short	0x0018
        /*0014*/ 	.byte	0x00, 0xf0, 0x11, 0x00


	//----- nvinfo : EIATTR_KPARAM_INFO
	.align		4
.L_103:
        /*0018*/ 	.byte	0x04, 0x17
        /*001a*/ 	.short	(.L_105 - .L_104)
.L_104:
        /*001c*/ 	.word	0x00000000
        /*0020*/ 	.short	0x0002
        /*0022*/ 	.short	0x0010
        /*0024*/ 	.byte	0x00, 0xf5, 0x21, 0x00


	//----- nvinfo : EIATTR_KPARAM_INFO
	.align		4
.L_105:
        /*0028*/ 	.byte	0x04, 0x17
        /*002a*/ 	.short	(.L_107 - .L_106)
.L_106:
        /*002c*/ 	.word	0x00000000
        /*0030*/ 	.short	0x0001
        /*0032*/ 	.short	0x0008
        /*0034*/ 	.byte	0x00, 0xf5, 0x21, 0x00


	//----- nvinfo : EIATTR_KPARAM_INFO
	.align		4
.L_107:
        /*0038*/ 	.byte	0x04, 0x17
        /*003a*/ 	.short	(.L_109 - .L_108)
.L_108:
        /*003c*/ 	.word	0x00000000
        /*0040*/ 	.short	0x0000
        /*0042*/ 	.short	0x0000
        /*0044*/ 	.byte	0x00, 0xf5, 0x21, 0x00


	//----- nvinfo : EIATTR_SPARSE_MMA_MASK
	.align		4
.L_109:
        /*0048*/ 	.byte	0x03, 0x50
        /*004a*/ 	.short	0x0000


	//----- nvinfo : EIATTR_MAXREG_COUNT
	.align		4
        /*004c*/ 	.byte	0x03, 0x1b
        /*004e*/ 	.short	0x00ff


	//----- nvinfo : EIATTR_MERCURY_ISA_VERSION
	.align		4
        /*0050*/ 	.byte	0x03, 0x5f
        /*0052*/ 	.short	0x0101


	//----- nvinfo : EIATTR_VRC_CTA_INIT_COUNT
	.align		4
        /*0054*/ 	.byte	0x02, 0x4a
	.zero		1
	.zero		1


	//----- nvinfo : EIATTR_EXIT_INSTR_OFFSETS
	.align		4
        /*0058*/ 	.byte	0x04, 0x1c
        /*005a*/ 	.short	(.L_111 - .L_110)


	//   ....[0]....
.L_110:
        /*005c*/ 	.word	0x00000090


	//   ....[1]....
        /*0060*/ 	.word	0x000003c0


	//   ....[2]....
        /*0064*/ 	.word	0x00000580


	//----- nvinfo : EIATTR_CRS_STACK_SIZE
	.align		4
.L_111:
        /*0068*/ 	.byte	0x04, 0x1e
        /*006a*/ 	.short	(.L_113 - .L_112)
.L_112:
        /*006c*/ 	.word	0x00000000


	//----- nvinfo : EIATTR_CBANK_PARAM_SIZE
	.align		4
.L_113:
        /*0070*/ 	.byte	0x03, 0x19
        /*0072*/ 	.short	0x001c


	//----- nvinfo : EIATTR_PARAM_CBANK
	.align		4
        /*0074*/ 	.byte	0x04, 0x0a
        /*0076*/ 	.short	(.L_115 - .L_114)
	.align		4
.L_114:
        /*0078*/ 	.word	index@(.nv.constant0._Z17reset_sums_kernelPfS_Pii)
        /*007c*/ 	.short	0x0380
        /*007e*/ 	.short	0x001c


	//----- nvinfo : EIATTR_SW_WAR
	.align		4
.L_115:
        /*0080*/ 	.byte	0x04, 0x36
        /*0082*/ 	.short	(.L_117 - .L_116)
.L_116:
        /*0084*/ 	.word	0x00000008
.L_117:


//--------------------- .nv.callgraph             --------------------------
	.section	.nv.callgraph,"",@"SHT_CUDA_CALLGRAPH"
	.align	4
	.sectionentsize	8
	.align		4
        /*0000*/ 	.word	0x00000000
	.align		4
        /*0004*/ 	.word	0xffffffff
	.align		4
        /*0008*/ 	.word	0x00000000
	.align		4
        /*000c*/ 	.word	0xfffffffe
	.align		4
        /*0010*/ 	.word	0x00000000
	.align		4
        /*0014*/ 	.word	0xfffffffd
	.align		4
        /*0018*/ 	.word	0x00000000
	.align		4
        /*001c*/ 	.word	0xfffffffc


//--------------------- .text._Z23update_centroids_kernelPfS_PKfS1_PKiS_i --------------------------
	.section	.text._Z23update_centroids_kernelPfS_PKfS1_PKiS_i,"ax",@progbits
	.align	128
        .global         _Z23update_centroids_kernelPfS_PKfS1_PKiS_i
        .type           _Z23update_centroids_kernelPfS_PKfS1_PKiS_i,@function
        .size           _Z23update_centroids_kernelPfS_PKfS1_PKiS_i,(.L_x_47 - _Z23update_centroids_kernelPfS_PKfS1_PKiS_i)
        .other          _Z23update_centroids_kernelPfS_PKfS1_PKiS_i,@"STO_CUDA_ENTRY STV_DEFAULT"
_Z23update_centroids_kernelPfS_PKfS1_PKiS_i:
.text._Z23update_centroids_kernelPfS_PKfS1_PKiS_i:
[----:B------:R-:W-:Y:S01]  /*0000*/  LDC R1, c[0x0][0x37c] ;  /* 0x0000df00ff017b82 */ /* 0x000fe20000000800 */
[----:B------:R-:W0:Y:S01]  /*0010*/  S2R R2, SR_TID.X ;  /* 0x0000000000027919 */ /* 0x000e220000002100 */
[----:B------:R-:W0:Y:S02]  /*0020*/  LDCU UR4, c[0x0][0x3b0] ;  /* 0x00007600ff0477ac */ /* 0x000e240008000800 */
[----:B0-----:R-:W-:-:S13]  /*0030*/  ISETP.GE.AND P0, PT, R2, UR4, PT ;  /* 0x0000000402007c0c */ /* 0x001fda000bf06270 */
[----:B------:R-:W-:Y:S05]  /*0040*/  @P0 EXIT ;  /* 0x000000000000094d */ /* 0x000fea0003800000 */
[----:B------:R-:W0:Y:S01]  /*0050*/  LDC.64 R4, c[0x0][0x3a0] ;  /* 0x0000e800ff047b82 */ /* 0x000e220000000a00 */
[----:B------:R-:W1:Y:S01]  /*0060*/  LDCU.64 UR4, c[0x0][0x358] ;  /* 0x00006b00ff0477ac */ /* 0x000e620008000a00 */
[----:B0-----:R-:W-:-:S05]  /*0070*/  IMAD.WIDE.U32 R4, R2, 0x4, R4 ;  /* 0x0000000402047825 */ /* 0x001fca00078e0004 */
[----:B-1----:R-:W2:Y:S02]  /*0080*/  LDG.E R3, desc[UR4][R4.64] ;  /* 0x0000000404037981 */ /* 0x002ea4000c1e1900 */
[----:B--2---:R-:W-:-:S13]  /*0090*/  ISETP.GE.AND P0, PT, R3, 0x1, PT ;  /* 0x000000010300780c */ /* 0x004fda0003f06270 */
[----:B------:R-:W-:Y:S05]  /*00a0*/  @!P0 EXIT ;  /* 0x000000000000894d */ /* 0x000fea0003800000 */
[----:B------:R-:W0:Y:S08]  /*00b0*/  LDC.64 R10, c[0x0][0x390] ;  /* 0x0000e400ff0a7b82 */ /* 0x000e300000000a00 */
[----:B------:R-:W1:Y:S08]  /*00c0*/  LDC.64 R6, c[0x0][0x380] ;  /* 0x0000e000ff067b82 */ /* 0x000e700000000a00 */
[----:B------:R-:W2:Y:S01]  /*00d0*/  LDC.64 R4, c[0x0][0x388] ;  /* 0x0000e200ff047b82 */ /* 0x000ea20000000a00 */
[----:B0-----:R-:W-:-:S05]  /*00e0*/  IMAD.WIDE.U32 R10, R2, 0x4, R10 ;  /* 0x00000004020a7825 */ /* 0x001fca00078e000a */
[----:B------:R-:W3:Y:S01]  /*00f0*/  LDG.E R0, desc[UR4][R10.64] ;  /* 0x000000040a007981 */ /* 0x000ee2000c1e1900 */
[----:B-1----:R-:W-:-:S05]  /*0100*/  IMAD.WIDE.U32 R6, R2, 0x4, R6 ;  /* 0x0000000402067825 */ /* 0x002fca00078e0006 */
[----:B------:R0:W5:Y:S01]  /*0110*/  LDG.E R8, desc[UR4][R6.64] ;  /* 0x0000000406087981 */ /* 0x000162000c1e1900 */
[----:B--2---:R-:W-:-:S05]  /*0120*/  IMAD.WIDE.U32 R4, R2, 0x4, R4 ;  /* 0x0000000402047825 */ /* 0x004fca00078e0004 */
[----:B------:R0:W5:Y:S01]  /*0130*/  LDG.E R9, desc[UR4][R4.64] ;  /* 0x0000000404097981 */ /* 0x000162000c1e1900 */
[----:B------:R-:W-:-:S04]  /*0140*/  I2FP.F32.U32 R3, R3 ;  /* 0x0000000300037245 */ /* 0x000fc80000201000 */
[----:B------:R-:W1:Y:S01]  /*0150*/  MUFU.RCP R12, R3 ;  /* 0x00000003000c7308 */ /* 0x000e620000001000 */
[----:B------:R-:W-:Y:S01]  /*0160*/  BSSY.RECONVERGENT B0, `(.L_x_0) ;  /* 0x000000b000007945 */ /* 0x000fe20003800200 */
[----:B-1----:R-:W-:-:S04]  /*0170*/  FFMA R13, -R3, R12, 1 ;  /* 0x3f800000030d7423 */ /* 0x002fc8000000010c */
[----:B------:R-:W-:Y:S02]  /*0180*/  FFMA R13, R12, R13, R12 ;  /* 0x0000000d0c0d7223 */ /* 0x000fe4000000000c */
[----:B---3--:R-:W1:Y:S02]  /*0190*/  FCHK P0, R0, R3 ;  /* 0x0000000300007302 */ /* 0x008e640000000000 */
[----:B------:R-:W-:-:S04]  /*01a0*/  FFMA R12, R0, R13, RZ ;  /* 0x0000000d000c7223 */ /* 0x000fc800000000ff */
[----:B------:R-:W-:-:S04]  /*01b0*/  FFMA R11, -R3, R12, R0 ;  /* 0x0000000c030b7223 */ /* 0x000fc80000000100 */
[----:B------:R-:W-:Y:S01]  /*01c0*/  FFMA R11, R13, R11, R12 ;  /* 0x0000000b0d0b7223 */ /* 0x000fe2000000000c */
[----:B01----:R-:W-:Y:S06]  /*01d0*/  @!P0 BRA `(.L_x_1) ;  /* 0x00000000000c8947 */ /* 0x003fec0003800000 */
[----:B------:R-:W-:-:S07]  /*01e0*/  MOV R10, 0x200 ;  /* 0x00000200000a7802 */ /* 0x000fce0000000f00 */
[----:B-----5:R-:W-:Y:S05]  /*01f0*/  CALL.REL.NOINC `($__internal_0_$__cuda_sm3x_div_rn_noftz_f32_slowpath) ;  /* 0x00000000006c7944 */ /* 0x020fea0003c00000 */
[----:B------:R-:W-:-:S07]  /*0200*/  IMAD.MOV.U32 R11, RZ, RZ, R0 ;  /* 0x000000ffff0b7224 */ /* 0x000fce00078e0000 */
.L_x_1:
[----:B------:R-:W-:Y:S05]  /*0210*/  BSYNC.RECONVERGENT B0 ;  /* 0x0000000000007941 */ /* 0x000fea0003800200 */
.L_x_0:
[----:B------:R-:W0:Y:S02]  /*0220*/  LDC.64 R12, c[0x0][0x398] ;  /* 0x0000e600ff0c7b82 */ /* 0x000e240000000a00 */
[----:B0-----:R-:W-:-:S06]  /*0230*/  IMAD.WIDE.U32 R12, R2, 0x4, R12 ;  /* 0x00000004020c7825 */ /* 0x001fcc00078e000c */
[----:B------:R-:W2:Y:S01]  /*0240*/  LDG.E R12, desc[UR4][R12.64] ;  /* 0x000000040c0c7981 */ /* 0x000ea2000c1e1900 */
[----:B------:R-:W0:Y:S01]  /*0250*/  MUFU.RCP R0, R3 ;  /* 0x0000000300007308 */ /* 0x000e220000001000 */
[----:B------:R-:W-:Y:S01]  /*0260*/  BSSY.RECONVERGENT B0, `(.L_x_2) ;  /* 0x000000b000007945 */ /* 0x000fe20003800200 */
[----:B0-----:R-:W-:-:S04]  /*0270*/  FFMA R15, -R3, R0, 1 ;  /* 0x3f800000030f7423 */ /* 0x001fc80000000100 */
[----:B------:R-:W-:Y:S02]  /*0280*/  FFMA R0, R0, R15, R0 ;  /* 0x0000000f00007223 */ /* 0x000fe40000000000 */
[----:B--2---:R-:W0:Y:S02]  /*0290*/  FCHK P0, R12, R3 ;  /* 0x000000030c007302 */ /* 0x004e240000000000 */
[----:B------:R-:W-:-:S04]  /*02a0*/  FFMA R15, R0, R12, RZ ;  /* 0x0000000c000f7223 */ /* 0x000fc800000000ff */
[----:B------:R-:W-:-:S04]  /*02b0*/  FFMA R2, -R3, R15, R12 ;  /* 0x0000000f03027223 */ /* 0x000fc8000000010c */
[----:B------:R-:W-:Y:S01]  /*02c0*/  FFMA R0, R0, R2, R15 ;  /* 0x0000000200007223 */ /* 0x000fe2000000000f */
[----:B0-----:R-:W-:Y:S06]  /*02d0*/  @!P0 BRA `(.L_x_3) ;  /* 0x00000000000c8947 */ /* 0x001fec0003800000 */
[----:B------:R-:W-:Y:S01]  /*02e0*/  IMAD.MOV.U32 R0, RZ, RZ, R12 ;  /* 0x000000ffff007224 */ /* 0x000fe200078e000c */
[----:B------:R-:W-:-:S07]  /*02f0*/  MOV R10, 0x310 ;  /* 0x00000310000a7802 */ /* 0x000fce0000000f00 */
[----:B-----5:R-:W-:Y:S05]  /*0300*/  CALL.REL.NOINC `($__internal_0_$__cuda_sm3x_div_rn_noftz_f32_slowpath) ;  /* 0x0000000000287944 */ /* 0x020fea0003c00000 */
.L_x_3:
[----:B------:R-:W-:Y:S05]  /*0310*/  BSYNC.RECONVERGENT B0 ;  /* 0x0000000000007941 */ /* 0x000fea0003800200 */
.L_x_2:
[----:B------:R-:W0:Y:S01]  /*0320*/  LDC.64 R2, c[0x0][0x3a8] ;  /* 0x0000ea00ff027b82 */ /* 0x000e220000000a00 */
[----:B-----5:R-:W-:Y:S01]  /*0330*/  FADD R9, -R9, R0 ;  /* 0x0000000009097221 */ /* 0x020fe20000000100 */
[----:B------:R-:W-:Y:S01]  /*0340*/  FADD R8, -R8, R11 ;  /* 0x0000000b08087221 */ /* 0x000fe20000000100 */
[----:B------:R-:W-:Y:S02]  /*0350*/  STG.E desc[UR4][R6.64], R11 ;  /* 0x0000000b06007986 */ /* 0x000fe4000c101904 */
[----:B------:R-:W-:Y:S02]  /*0360*/  FMUL R9, R9, R9 ;  /* 0x0000000909097220 */ /* 0x000fe40000400000 */
[----:B------:R-:W-:Y:S02]  /*0370*/  STG.E desc[UR4][R4.64], R0 ;  /* 0x0000000004007986 */ /* 0x000fe4000c101904 */
[----:B------:R-:W-:-:S05]  /*0380*/  FFMA R9, R8, R8, R9 ;  /* 0x0000000808097223 */ /* 0x000fca0000000009 */
[----:B0-----:R-:W-:Y:S01]  /*0390*/  REDG.E.ADD.F32.FTZ.RN.STRONG.GPU desc[UR4][R2.64], R9 ;  /* 0x00000009020079a6 */ /* 0x001fe2000c12f304 */
[----:B------:R-:W-:Y:S05]  /*03a0*/  EXIT ;  /* 0x000000000000794d */ /* 0x000fea0003800000 */
        .weak           $__internal_0_$__cuda_sm3x_div_rn_noftz_f32_slowpath
        .type           $__internal_0_$__cuda_sm3x_div_rn_noftz_f32_slowpath,@function
        .size           $__internal_0_$__cuda_sm3x_div_rn_noftz_f32_slowpath,(.L_x_47 - $__internal_0_$__cuda_sm3x_div_rn_noftz_f32_slowpath)
$__internal_0_$__cuda_sm3x_div_rn_noftz_f32_slowpath:
[--C-:B------:R-:W-:Y:S01]  /*03b0*/  SHF.R.U32.HI R13, RZ, 0x17, R3.reuse ;  /* 0x00000017ff0d7819 */ /* 0x100fe20000011603 */
[----:B------:R-:W-:Y:S01]  /*03c0*/  BSSY.RECONVERGENT B1, `(.L_x_4) ;  /* 0x0000063000017945 */ /* 0x000fe20003800200 */
[----:B------:R-:W-:Y:S01]  /*03d0*/  SHF.R.U32.HI R12, RZ, 0x17, R0 ;  /* 0x00000017ff0c7819 */ /* 0x000fe20000011600 */
[----:B------:R-:W-:Y:S01]  /*03e0*/  IMAD.MOV.U32 R15, RZ, RZ, R3 ;  /* 0x000000ffff0f7224 */ /* 0x000fe200078e0003 */
[----:B------:R-:W-:Y:S02]  /*03f0*/  LOP3.LUT R13, R13, 0xff, RZ, 0xc0, !PT ;  /* 0x000000ff0d0d7812 */ /* 0x000fe400078ec0ff */
[----:B------:R-:W-:-:S03]  /*0400*/  LOP3.LUT R18, R12, 0xff, RZ, 0xc0, !PT ;  /* 0x000000ff0c127812 */ /* 0x000fc600078ec0ff */
[----:B------:R-:W-:Y:S02]  /*0410*/  VIADD R16, R13, 0xffffffff ;  /* 0xffffffff0d107836 */ /* 0x000fe40000000000 */
[----:B------:R-:W-:-:S03]  /*0420*/  VIADD R14, R18, 0xffffffff ;  /* 0xffffffff120e7836 */ /* 0x000fc60000000000 */
[----:B------:R-:W-:-:S04]  /*0430*/  ISETP.GT.U32.AND P0, PT, R16, 0xfd, PT ;  /* 0x000000fd1000780c */ /* 0x000fc80003f04070 */
[----:B------:R-:W-:-:S13]  /*0440*/  ISETP.GT.U32.OR P0, PT, R14, 0xfd, P0 ;  /* 0x000000fd0e00780c */ /* 0x000fda0000704470 */
[----:B------:R-:W-:Y:S01]  /*0450*/  @!P0 IMAD.MOV.U32 R12, RZ, RZ, RZ ;  /* 0x000000ffff0c8224 */ /* 0x000fe200078e00ff */
[----:B------:R-:W-:Y:S06]  /*0460*/  @!P0 BRA `(.L_x_5) ;  /* 0x00000000005c8947 */ /* 0x000fec0003800000 */
[----:B------:R-:W-:Y:S02]  /*0470*/  FSETP.GTU.FTZ.AND P0, PT, |R0|, +INF , PT ;  /* 0x7f8000000000780b */ /* 0x000fe40003f1c200 */
[----:B------:R-:W-:-:S04]  /*0480*/  FSETP.GTU.FTZ.AND P1, PT, |R3|, +INF , PT ;  /* 0x7f8000000300780b */ /* 0x000fc80003f3c200 */
[----:B------:R-:W-:-:S13]  /*0490*/  PLOP3.LUT P0, PT, P0, P1, PT, 0xf8, 0x8f ;  /* 0x00000000008f781c */ /* 0x000fda0000703f70 */
[----:B------:R-:W-:Y:S05]  /*04a0*/  @P0 BRA `(.L_x_6) ;  /* 0x00000004004c0947 */ /* 0x000fea0003800000 */
[----:B------:R-:W-:-:S13]  /*04b0*/  LOP3.LUT P0, RZ, R15, 0x7fffffff, R0, 0xc8, !PT ;  /* 0x7fffffff0fff7812 */ /* 0x000fda000780c800 */
[----:B------:R-:W-:Y:S05]  /*04c0*/  @!P0 BRA `(.L_x_7) ;  /* 0x00000004003c8947 */ /* 0x000fea0003800000 */
[C---:B------:R-:W-:Y:S02]  /*04d0*/  FSETP.NEU.FTZ.AND P2, PT, |R0|.reuse, +INF , PT ;  /* 0x7f8000000000780b */ /* 0x040fe40003f5d200 */
[----:B------:R-:W-:Y:S02]  /*04e0*/  FSETP.NEU.FTZ.AND P1, PT, |R3|, +INF , PT ;  /* 0x7f8000000300780b */ /* 0x000fe40003f3d200 */
[----:B------:R-:W-:-:S11]  /*04f0*/  FSETP.NEU.FTZ.AND P0, PT, |R0|, +INF , PT ;  /* 0x7f8000000000780b */ /* 0x000fd60003f1d200 */
[----:B------:R-:W-:Y:S05]  /*0500*/  @!P1 BRA !P2, `(.L_x_7) ;  /* 0x00000004002c9947 */ /* 0x000fea0005000000 */
[----:B------:R-:W-:-:S04]  /*0510*/  LOP3.LUT P2, RZ, R0, 0x7fffffff, RZ, 0xc0, !PT ;  /* 0x7fffffff00ff7812 */ /* 0x000fc8000784c0ff */
[----:B------:R-:W-:-:S13]  /*0520*/  PLOP3.LUT P1, PT, P1, P2, PT, 0x2f, 0xf2 ;  /* 0x0000000000f2781c */ /* 0x000fda0000f24577 */
[----:B------:R-:W-:Y:S05]  /*0530*/  @P1 BRA `(.L_x_8) ;  /* 0x0000000400181947 */ /* 0x000fea0003800000 */
[----:B------:R-:W-:-:S04]  /*0540*/  LOP3.LUT P1, RZ, R15, 0x7fffffff, RZ, 0xc0, !PT ;  /* 0x7fffffff0fff7812 */ /* 0x000fc8000782c0ff */
[----:B------:R-:W-:-:S13]  /*0550*/  PLOP3.LUT P0, PT, P0, P1, PT, 0x2f, 0xf2 ;  /* 0x0000000000f2781c */ /* 0x000fda0000702577 */
[----:B------:R-:W-:Y:S05]  /*0560*/  @P0 BRA `(.L_x_9) ;  /* 0x0000000400000947 */ /* 0x000fea0003800000 */
[----:B------:R-:W-:Y:S02]  /*0570*/  ISETP.GE.AND P0, PT, R14, RZ, PT ;  /* 0x000000ff0e00720c */ /* 0x000fe40003f06270 */
[----:B------:R-:W-:-:S11]  /*0580*/  ISETP.GE.AND P1, PT, R16, RZ, PT ;  /* 0x000000ff1000720c */ /* 0x000fd60003f26270 */
[----:B------:R-:W-:Y:S02]  /*0590*/  @P0 IMAD.MOV.U32 R12, RZ, RZ, RZ ;  /* 0x000000ffff0c0224 */ /* 0x000fe400078e00ff */
[----:B------:R-:W-:Y:S01]  /*05a0*/  @!P0 FFMA R0, R0, 1.84467440737095516160e+19, RZ ;  /* 0x5f80000000008823 */ /* 0x000fe200000000ff */
[----:B------:R-:W-:Y:S02]  /*05b0*/  @!P0 IMAD.MOV.U32 R12, RZ, RZ, -0x40 ;  /* 0xffffffc0ff0c8424 */ /* 0x000fe400078e00ff */
[----:B------:R-:W-:Y:S02]  /*05c0*/  @!P1 FFMA R15, R3, 1.84467440737095516160e+19, RZ ;  /* 0x5f800000030f9823 */ /* 0x000fe400000000ff */
[----:B------:R-:W-:-:S07]  /*05d0*/  @!P1 VIADD R12, R12, 0x40 ;  /* 0x000000400c0c9836 */ /* 0x000fce0000000000 */
.L_x_5:
[----:B------:R-:W-:Y:S01]  /*05e0*/  LEA R14, R13, 0xc0800000, 0x17 ;  /* 0xc08000000d0e7811 */ /* 0x000fe200078eb8ff */
[----:B------:R-:W-:Y:S04]  /*05f0*/  BSSY.RECONVERGENT B2, `(.L_x_10) ;  /* 0x0000036000027945 */ /* 0x000fe80003800200 */
[----:B------:R-:W-:Y:S01]  /*0600*/  IMAD.IADD R16, R15, 0x1, -R14 ;  /* 0x000000010f107824 */ /* 0x000fe200078e0a0e */
[----:B------:R-:W-:-:S03]  /*0610*/  IADD3 R14, PT, PT, R18, -0x7f, RZ ;  /* 0xffffff81120e7810 */ /* 0x000fc60007ffe0ff */
[----:B------:R-:W0:Y:S01]  /*0620*/  MUFU.RCP R15, R16 ;  /* 0x00000010000f7308 */ /* 0x000e220000001000 */
[----:B------:R-:W-:Y:S01]  /*0630*/  FADD.FTZ R17, -R16, -RZ ;  /* 0x800000ff10117221 */ /* 0x000fe20000010100 */
[----:B------:R-:W-:-:S03]  /*0640*/  IMAD R0, R14, -0x800000, R0 ;  /* 0xff8000000e007824 */ /* 0x000fc600078e0200 */
[----:B0-----:R-:W-:-:S04]  /*0650*/  FFMA R18, R15, R17, 1 ;  /* 0x3f8000000f127423 */ /* 0x001fc80000000011 */
[----:B------:R-:W-:-:S04]  /*0660*/  FFMA R15, R15, R18, R15 ;  /* 0x000000120f0f7223 */ /* 0x000fc8000000000f */
[----:B------:R-:W-:-:S04]  /*0670*/  FFMA R18, R0, R15, RZ ;  /* 0x0000000f00127223 */ /* 0x000fc800000000ff */
[----:B------:R-:W-:-:S04]  /*0680*/  FFMA R19, R17, R18, R0 ;  /* 0x0000001211137223 */ /* 0x000fc80000000000 */
[----:B------:R-:W-:-:S04]  /*0690*/  FFMA R18, R15, R19, R18 ;  /* 0x000000130f127223 */ /* 0x000fc80000000012 */
[----:B------:R-:W-:Y:S01]  /*06a0*/  FFMA R19, R17, R18, R0 ;  /* 0x0000001211137223 */ /* 0x000fe20000000000 */
[----:B------:R-:W-:-:S03]  /*06b0*/  IADD3 R17, PT, PT, R14, 0x7f, -R13 ;  /* 0x0000007f0e117810 */ /* 0x000fc60007ffe80d */
[----:B------:R-:W-:Y:S02]  /*06c0*/  FFMA R0, R15, R19, R18 ;  /* 0x000000130f007223 */ /* 0x000fe40000000012 */
[----:B------:R-:W-:-:S03]  /*06d0*/  IMAD.IADD R17, R17, 0x1, R12 ;  /* 0x0000000111117824 */ /* 0x000fc600078e020c */
[----:B------:R-:W-:-:S04]  /*06e0*/  SHF.R.U32.HI R13, RZ, 0x17, R0 ;  /* 0x00000017ff0d7819 */ /* 0x000fc80000011600 */
[----:B------:R-:W-:-:S05]  /*06f0*/  LOP3.LUT R13, R13, 0xff, RZ, 0xc0, !PT ;  /* 0x000000ff0d0d7812 */ /* 0x000fca00078ec0ff */
[----:B------:R-:W-:-:S04]  /*0700*/  IMAD.IADD R16, R13, 0x1, R17 ;  /* 0x000000010d107824 */ /* 0x000fc800078e0211 */
[----:B------:R-:W-:-:S05]  /*0710*/  VIADD R12, R16, 0xffffffff ;  /* 0xffffffff100c7836 */ /* 0x000fca0000000000 */
[----:B------:R-:W-:-:S13]  /*0720*/  ISETP.GE.U32.AND P0, PT, R12, 0xfe, PT ;  /* 0x000000fe0c00780c */ /* 0x000fda0003f06070 */
[----:B------:R-:W-:Y:S05]  /*0730*/  @!P0 BRA `(.L_x_11) ;  /* 0x0000000000808947 */ /* 0x000fea0003800000 */
[----:B------:R-:W-:-:S13]  /*0740*/  ISETP.GT.AND P0, PT, R16, 0xfe, PT ;  /* 0x000000fe1000780c */ /* 0x000fda0003f04270 */
[----:B------:R-:W-:Y:S05]  /*0750*/  @P0 BRA `(.L_x_12) ;  /* 0x00000000006c0947 */ /* 0x000fea0003800000 */
[----:B------:R-:W-:-:S13]  /*0760*/  ISETP.GE.AND P0, PT, R16, 0x1, PT ;  /* 0x000000011000780c */ /* 0x000fda0003f06270 */
[----:B------:R-:W-:Y:S05]  /*0770*/  @P0 BRA `(.L_x_13) ;  /* 0x0000000000740947 */ /* 0x000fea0003800000 */
[----:B------:R-:W-:Y:S02]  /*0780*/  ISETP.GE.AND P0, PT, R16, -0x18, PT ;  /* 0xffffffe81000780c */ /* 0x000fe40003f06270 */
[----:B------:R-:W-:-:S11]  /*0790*/  LOP3.LUT R0, R0, 0x80000000, RZ, 0xc0, !PT ;  /* 0x8000000000007812 */ /* 0x000fd600078ec0ff */
[----:B------:R-:W-:Y:S05]  /*07a0*/  @!P0 BRA `(.L_x_13) ;  /* 0x0000000000688947 */ /* 0x000fea0003800000 */
[CC--:B------:R-:W-:Y:S01]  /*07b0*/  FFMA.RZ R12, R15.reuse, R19.reuse, R18 ;  /* 0x000000130f0c7223 */ /* 0x0c0fe2000000c012 */
[C---:B------:R-:W-:Y:S01]  /*07c0*/  VIADD R14, R16.reuse, 0x20 ;  /* 0x00000020100e7836 */ /* 0x040fe20000000000 */
[C---:B------:R-:W-:Y:S02]  /*07d0*/  ISETP.NE.AND P2, PT, R16.reuse, RZ, PT ;  /* 0x000000ff1000720c */ /* 0x040fe40003f45270 */
[----:B------:R-:W-:Y:S01]  /*07e0*/  ISETP.NE.AND P1, PT, R16, RZ, PT ;  /* 0x000000ff1000720c */ /* 0x000fe20003f25270 */
[----:B------:R-:W-:Y:S01]  /*07f0*/  IMAD.MOV R16, RZ, RZ, -R16 ;  /* 0x000000ffff107224 */ /* 0x000fe200078e0a10 */
[----:B------:R-:W-:Y:S01]  /*0800*/  LOP3.LUT R13, R12, 0x7fffff, RZ, 0xc0, !PT ;  /* 0x007fffff0c0d7812 */ /* 0x000fe200078ec0ff */
[CCC-:B------:R-:W-:Y:S01]  /*0810*/  FFMA.RP R12, R15.reuse, R19.reuse, R18.reuse ;  /* 0x000000130f0c7223 */ /* 0x1c0fe20000008012 */
[----:B------:R-:W-:Y:S02]  /*0820*/  FFMA.RM R15, R15, R19, R18 ;  /* 0x000000130f0f7223 */ /* 0x000fe40000004012 */
[----:B------:R-:W-:-:S03]  /*0830*/  LOP3.LUT R13, R13, 0x800000, RZ, 0xfc, !PT ;  /* 0x008000000d0d7812 */ /* 0x000fc600078efcff */
[----:B------:R-:W-:Y:S02]  /*0840*/  FSETP.NEU.FTZ.AND P0, PT, R12, R15, PT ;  /* 0x0000000f0c00720b */ /* 0x000fe40003f1d000 */
[----:B------:R-:W-:Y:S02]  /*0850*/  SHF.L.U32 R14, R13, R14, RZ ;  /* 0x0000000e0d0e7219 */ /* 0x000fe400000006ff */
[----:B------:R-:W-:Y:S02]  /*0860*/  SEL R12, R16, RZ, P2 ;  /* 0x000000ff100c7207 */ /* 0x000fe40001000000 */
[----:B------:R-:W-:Y:S02]  /*0870*/  ISETP.NE.AND P1, PT, R14, RZ, P1 ;  /* 0x000000ff0e00720c */ /* 0x000fe40000f25270 */
[----:B------:R-:W-:Y:S02]  /*0880*/  SHF.R.U32.HI R12, RZ, R12, R13 ;  /* 0x0000000cff0c7219 */ /* 0x000fe4000001160d */
[----:B------:R-:W-:-:S02]  /*0890*/  PLOP3.LUT P0, PT, P0, P1, PT, 0xf8, 0x8f ;  /* 0x00000000008f781c */ /* 0x000fc40000703f70 */
[----:B------:R-:W-:Y:S02]  /*08a0*/  SHF.R.U32.HI R14, RZ, 0x1, R12 ;  /* 0x00000001ff0e7819 */ /* 0x000fe4000001160c */
[----:B------:R-:W-:-:S04]  /*08b0*/  SEL R13, RZ, 0x1, !P0 ;  /* 0x00000001ff0d7807 */ /* 0x000fc80004000000 */
[----:B------:R-:W-:-:S04]  /*08c0*/  LOP3.LUT R13, R13, 0x1, R14, 0xf8, !PT ;  /* 0x000000010d0d7812 */ /* 0x000fc800078ef80e */
[----:B------:R-:W-:-:S04]  /*08d0*/  LOP3.LUT R13, R13, R12, RZ, 0xc0, !PT ;  /* 0x0000000c0d0d7212 */ /* 0x000fc800078ec0ff */
[----:B------:R-:W-:-:S04]  /*08e0*/  IADD3 R13, PT, PT, R14, R13, RZ ;  /* 0x0000000d0e0d7210 */ /* 0x000fc80007ffe0ff */
[----:B------:R-:W-:Y:S01]  /*08f0*/  LOP3.LUT R0, R13, R0, RZ, 0xfc, !PT ;  /* 0x000000000d007212 */ /* 0x000fe200078efcff */
[----:B------:R-:W-:Y:S06]  /*0900*/  BRA `(.L_x_13) ;  /* 0x0000000000107947 */ /* 0x000fec0003800000 */
.L_x_12:
[----:B------:R-:W-:-:S04]  /*0910*/  LOP3.LUT R0, R0, 0x80000000, RZ, 0xc0, !PT ;  /* 0x8000000000007812 */ /* 0x000fc800078ec0ff */
[----:B------:R-:W-:Y:S01]  /*0920*/  LOP3.LUT R0, R0, 0x7f800000, RZ, 0xfc, !PT ;  /* 0x7f80000000007812 */ /* 0x000fe200078efcff */
[----:B------:R-:W-:Y:S06]  /*0930*/  BRA `(.L_x_13) ;  /* 0x0000000000047947 */ /* 0x000fec0003800000 */
.L_x_11:
[----:B------:R-:W-:-:S07]  /*0940*/  IMAD R0, R17, 0x800000, R0 ;  /* 0x0080000011007824 */ /* 0x000fce00078e0200 */
.L_x_13:
[----:B------:R-:W-:Y:S05]  /*0950*/  BSYNC.RECONVERGENT B2 ;  /* 0x0000000000027941 */ /* 0x000fea0003800200 */
.L_x_10:
[----:B------:R-:W-:Y:S05]  /*0960*/  BRA `(.L_x_14) ;  /* 0x0000000000207947 */ /* 0x000fea0003800000 */
.L_x_9:
[----:B------:R-:W-:-:S04]  /*0970*/  LOP3.LUT R0, R15, 0x80000000, R0, 0x48, !PT ;  /* 0x800000000f007812 */ /* 0x000fc800078e4800 */
[----:B------:R-:W-:Y:S01]  /*0980*/  LOP3.LUT R0, R0, 0x7f800000, RZ, 0xfc, !PT ;  /* 0x7f80000000007812 */ /* 0x000fe200078efcff */
[----:B------:R-:W-:Y:S06]  /*0990*/  BRA `(.L_x_14) ;  /* 0x0000000000147947 */ /* 0x000fec0003800000 */
.L_x_8:
[----:B------:R-:W-:Y:S01]  /*09a0*/  LOP3.LUT R0, R15, 0x80000000, R0, 0x48, !PT ;  /* 0x800000000f007812 */ /* 0x000fe200078e4800 */
[----:B------:R-:W-:Y:S06]  /*09b0*/  BRA `(.L_x_14) ;  /* 0x00000000000c7947 */ /* 0x000fec0003800000 */
.L_x_7:
[----:B------:R-:W0:Y:S01]  /*09c0*/  MUFU.RSQ R0, -QNAN ;  /* 0xffc0000000007908 */ /* 0x000e220000001400 */
[----:B------:R-:W-:Y:S05]  /*09d0*/  BRA `(.L_x_14) ;  /* 0x0000000000047947 */ /* 0x000fea0003800000 */
.L_x_6:
[----:B------:R-:W-:-:S07]  /*09e0*/  FADD.FTZ R0, R0, R3 ;  /* 0x0000000300007221 */ /* 0x000fce0000010000 */
.L_x_14:
[----:B------:R-:W-:Y:S05]  /*09f0*/  BSYNC.RECONVERGENT B1 ;  /* 0x0000000000017941 */ /* 0x000fea0003800200 */
.L_x_4:
[----:B------:R-:W-:Y:S02]  /*0a00*/  IMAD.MOV.U32 R12, RZ, RZ, R10 ;  /* 0x000000ffff0c7224 */ /* 0x000fe400078e000a */
[----:B------:R-:W-:-:S04]  /*0a10*/  IMAD.MOV.U32 R13, RZ, RZ, 0x0 ;  /* 0x00000000ff0d7424 */ /* 0x000fc800078e00ff */
[----:B0-----:R-:W-:Y:S05]  /*0a20*/  RET.REL.NODEC R12 `(_Z23update_centroids_kernelPfS_PKfS1_PKiS_i) ;  /* 0xfffffff40c747950 */ /* 0x001fea0003c3ffff */
.L_x_15:
[----:B------:R-:W-:-:S00]  /*0a30*/  BRA `(.L_x_15) ;  /* 0xfffffffc00fc7947 */ /* 0x000fc0000383ffff */
[----:B------:R-:W-:-:S00]  /*0a40*/  NOP ;  /* 0x0000000000007918 */ /* 0x000fc00000000000 */
        /* <DEDUP_REMOVED lines=11> */
.L_x_47:


//--------------------- .text._Z23reduce_centroids_kernelPKfS0_PKiPfS3_Piii --------------------------
	.section	.text._Z23reduce_centroids_kernelPKfS0_PKiPfS3_Piii,"ax",@progbits
	.align	128
        .global         _Z23reduce_centroids_kernelPKfS0_PKiPfS3_Piii
        .type           _Z23reduce_centroids_kernelPKfS0_PKiPfS3_Piii,@function
        .size           _Z23reduce_centroids_kernelPKfS0_PKiPfS3_Piii,(.L_x_49 - _Z23reduce_centroids_kernelPKfS0_PKiPfS3_Piii)
        .other          _Z23reduce_centroids_kernelPKfS0_PKiPfS3_Piii,@"STO_CUDA_ENTRY STV_DEFAULT"
_Z23reduce_centroids_kernelPKfS0_PKiPfS3_Piii:
.text._Z23reduce_centroids_kernelPKfS0_PKiPfS3_Piii:
[----:B------:R-:W-:Y:S01]  /*0000*/  LDC R1, c[0x0][0x37c] ;  /* 0x0000df00ff017b82 */ /* 0x000fe20000000800 */
[----:B------:R-:W0:Y:S01]  /*0010*/  S2R R0, SR_TID.X ;  /* 0x0000000000007919 */ /* 0x000e220000002100 */
[----:B------:R-:W1:Y:S01]  /*0020*/  LDCU UR4, c[0x0][0x3b4] ;  /* 0x00007680ff0477ac */ /* 0x000e620008000800 */
[----:B------:R-:W-:Y:S01]  /*0030*/  BSSY.RECONVERGENT B0, `(.L_x_16) ;  /* 0x0000012000007945 */ /* 0x000fe20003800200 */
[----:B-1----:R-:W-:-:S05]  /*0040*/  IMAD.U32 R3, RZ, RZ, UR4 ;  /* 0x00000004ff037e24 */ /* 0x002fca000f8e00ff */
[----:B0-----:R-:W-:-:S13]  /*0050*/  ISETP.GE.AND P0, PT, R0, R3, PT ;  /* 0x000000030000720c */ /* 0x001fda0003f06270 */
[----:B------:R-:W-:Y:S05]  /*0060*/  @P0 BRA `(.L_x_17) ;  /* 0x0000000000380947 */ /* 0x000fea0003800000 */
[----:B------:R-:W0:Y:S01]  /*0070*/  S2R R5, SR_CgaCtaId ;  /* 0x0000000000057919 */ /* 0x000e220000008800 */
[----:B------:R-:W1:Y:S01]  /*0080*/  LDC R7, c[0x0][0x360] ;  /* 0x0000d800ff077b82 */ /* 0x000e620000000800 */
[----:B------:R-:W-:Y:S01]  /*0090*/  MOV R2, 0x400 ;  /* 0x0000040000027802 */ /* 0x000fe20000000f00 */
[----:B------:R-:W-:-:S03]  /*00a0*/  IMAD.MOV.U32 R4, RZ, RZ, R0 ;  /* 0x000000ffff047224 */ /* 0x000fc600078e0000 */
[----:B0-----:R-:W-:-:S07]  /*00b0*/  LEA R2, R5, R2, 0x18 ;  /* 0x0000000205027211 */ /* 0x001fce00078ec0ff */
.L_x_18:
[----:B0-----:R-:W-:Y:S01]  /*00c0*/  LEA R6, R4, R2, 0x2 ;  /* 0x0000000204067211 */ /* 0x001fe200078e10ff */
[----:B-1----:R-:W-:-:S04]  /*00d0*/  IMAD.IADD R4, R7, 0x1, R4 ;  /* 0x0000000107047824 */ /* 0x002fc800078e0204 */
[----:B------:R-:W-:Y:S01]  /*00e0*/  IMAD R8, R3, 0x4, R6 ;  /* 0x0000000403087824 */ /* 0x000fe200078e0206 */
[----:B------:R0:W-:Y:S01]  /*00f0*/  STS [R6], RZ ;  /* 0x000000ff06007388 */ /* 0x0001e20000000800 */
[----:B------:R-:W-:-:S03]  /*0100*/  ISETP.GE.AND P0, PT, R4, R3, PT ;  /* 0x000000030400720c */ /* 0x000fc60003f06270 */
[----:B------:R-:W-:Y:S01]  /*0110*/  LEA R5, R3, R8, 0x2 ;  /* 0x0000000803057211 */ /* 0x000fe200078e10ff */
[----:B------:R0:W-:Y:S04]  /*0120*/  STS [R8], RZ ;  /* 0x000000ff08007388 */ /* 0x0001e80000000800 */
[----:B------:R0:W-:Y:S05]  /*0130*/  STS [R5], RZ ;  /* 0x000000ff05007388 */ /* 0x0001ea0000000800 */
[----:B------:R-:W-:Y:S05]  /*0140*/  @!P0 BRA `(.L_x_18) ;  /* 0xfffffffc00dc8947 */ /* 0x000fea000383ffff */
.L_x_17:
[----:B------:R-:W-:Y:S05]  /*0150*/  BSYNC.RECONVERGENT B0 ;  /* 0x0000000000007941 */ /* 0x000fea0003800200 */
.L_x_16:
[----:B------:R-:W1:Y:S01]  /*0160*/  S2UR UR4, SR_CTAID.X ;  /* 0x00000000000479c3 */ /* 0x000e620000002500 */
[----:B------:R-:W2:Y:S01]  /*0170*/  LDCU UR5, c[0x0][0x3b0] ;  /* 0x00007600ff0577ac */ /* 0x000ea20008000800 */
[----:B------:R-:W-:Y:S01]  /*0180*/  BSSY.RECONVERGENT B1, `(.L_x_19) ;  /* 0x0000030000017945 */ /* 0x000fe20003800200 */
[----:B------:R-:W3:Y:S05]  /*0190*/  LDCU.64 UR6, c[0x0][0x358] ;  /* 0x00006b00ff0677ac */ /* 0x000eea0008000a00 */
[----:B0-----:R-:W1:Y:S02]  /*01a0*/  LDC R5, c[0x0][0x360] ;  /* 0x0000d800ff057b82 */ /* 0x001e640000000800 */
[----:B-1----:R-:W-:-:S06]  /*01b0*/  IMAD R2, R5, UR4, R0 ;  /* 0x0000000405027c24 */ /* 0x002fcc000f8e0200 */
[----:B------:R-:W-:Y:S01]  /*01c0*/  BAR.SYNC.DEFER_BLOCKING 0x0 ;  /* 0x0000000000007b1d */ /* 0x000fe20000010000 */
[----:B--2---:R-:W-:-:S13]  /*01d0*/  ISETP.GE.AND P0, PT, R2, UR5, PT ;  /* 0x0000000502007c0c */ /* 0x004fda000bf06270 */
[----:B---3--:R-:W-:Y:S05]  /*01e0*/  @P0 BRA `(.L_x_20) ;  /* 0x0000000000a40947 */ /* 0x008fea0003800000 */
[----:B------:R-:W0:Y:S02]  /*01f0*/  LDCU UR4, c[0x0][0x370] ;  /* 0x00006e00ff0477ac */ /* 0x000e240008000800 */
[----:B0-----:R-:W-:-:S07]  /*0200*/  IMAD R11, R5, UR4, RZ ;  /* 0x00000004050b7c24 */ /* 0x001fce000f8e02ff */
.L_x_27:
[----:B0-----:R-:W0:Y:S01]  /*0210*/  LDC.64 R6, c[0x0][0x390] ;  /* 0x0000e400ff067b82 */ /* 0x001e220000000a00 */
[----:B------:R-:W1:Y:S01]  /*0220*/  LDCU.64 UR4, c[0x0][0x3b0] ;  /* 0x00007600ff0477ac */ /* 0x000e620008000a00 */
[----:B0-----:R-:W-:-:S05]  /*0230*/  IMAD.WIDE R6, R2, 0x4, R6 ;  /* 0x0000000402067825 */ /* 0x001fca00078e0206 */
[----:B------:R-:W2:Y:S01]  /*0240*/  LDG.E.CONSTANT R4, desc[UR6][R6.64] ;  /* 0x0000000606047981 */ /* 0x000ea2000c1e9900 */
[----:B-1----:R-:W-:Y:S01]  /*0250*/  MOV R3, UR5 ;  /* 0x0000000500037c02 */ /* 0x002fe20008000f00 */
[----:B------:R-:W-:Y:S01]  /*0260*/  IMAD.MOV.U32 R13, RZ, RZ, R2 ;  /* 0x000000ffff0d7224 */ /* 0x000fe200078e0002 */
[----:B------:R-:W-:Y:S01]  /*0270*/  IADD3 R2, PT, PT, R11, R2, RZ ;  /* 0x000000020b027210 */ /* 0x000fe20007ffe0ff */
[----:B------:R-:W-:Y:S03]  /*0280*/  BSSY.RECONVERGENT B0, `(.L_x_21) ;  /* 0x000001e000007945 */ /* 0x000fe60003800200 */
[----:B------:R-:W-:Y:S02]  /*0290*/  ISETP.GE.AND P1, PT, R2, UR4, PT ;  /* 0x0000000402007c0c */ /* 0x000fe4000bf26270 */
[----:B--2---:R-:W-:-:S04]  /*02a0*/  ISETP.GE.AND P0, PT, R4, R3, PT ;  /* 0x000000030400720c */ /* 0x004fc80003f06270 */
[----:B------:R-:W-:-:S13]  /*02b0*/  ISETP.LT.OR P0, PT, R4, RZ, P0 ;  /* 0x000000ff0400720c */ /* 0x000fda0000701670 */
[----:B------:R-:W-:Y:S05]  /*02c0*/  @P0 BRA `(.L_x_22) ;  /* 0x0000000000640947 */ /* 0x000fea0003800000 */
[----:B------:R-:W0:Y:S08]  /*02d0*/  LDC.64 R8, c[0x0][0x388] ;  /* 0x0000e200ff087b82 */ /* 0x000e300000000a00 */
[----:B------:R-:W1:Y:S01]  /*02e0*/  LDC.64 R6, c[0x0][0x380] ;  /* 0x0000e000ff067b82 */ /* 0x000e620000000a00 */
[----:B0-----:R-:W-:-:S06]  /*02f0*/  IMAD.WIDE R8, R13, 0x4, R8 ;  /* 0x000000040d087825 */ /* 0x001fcc00078e0208 */
[----:B------:R0:W5:Y:S01]  /*0300*/  LDG.E.CONSTANT R9, desc[UR6][R8.64] ;  /* 0x0000000608097981 */ /* 0x000162000c1e9900 */
[----:B-1----:R-:W-:-:S05]  /*0310*/  IMAD.WIDE R6, R13, 0x4, R6 ;  /* 0x000000040d067825 */ /* 0x002fca00078e0206 */
[----:B------:R0:W5:Y:S01]  /*0320*/  LDG.E.CONSTANT R13, desc[UR6][R6.64] ;  /* 0x00000006060d7981 */ /* 0x000162000c1e9900 */
[----:B------:R-:W1:Y:S01]  /*0330*/  S2UR UR5, SR_CgaCtaId ;  /* 0x00000000000579c3 */ /* 0x000e620000008800 */
[----:B------:R-:W-:Y:S01]  /*0340*/  UMOV UR4, 0x400 ;  /* 0x0000040000047882 */ /* 0x000fe20000000000 */
[----:B------:R-:W-:Y:S01]  /*0350*/  BSSY.RECONVERGENT B2, `(.L_x_23) ;  /* 0x0000007000027945 */ /* 0x000fe20003800200 */
[----:B-1----:R-:W-:-:S06]  /*0360*/  ULEA UR4, UR5, UR4, 0x18 ;  /* 0x0000000405047291 */ /* 0x002fcc000f8ec0ff */
[----:B0-----:R-:W-:-:S07]  /*0370*/  LEA R4, R4, UR4, 0x2 ;  /* 0x0000000404047c11 */ /* 0x001fce000f8e10ff */
.L_x_24:
[----:B------:R-:W0:Y:S02]  /*0380*/  LDS R6, [R4] ;  /* 0x0000000004067984 */ /* 0x000e240000000800 */
[----:B0----5:R-:W-:-:S05]  /*0390*/  FADD R7, R13, R6 ;  /* 0x000000060d077221 */ /* 0x021fca0000000000 */
[----:B------:R-:W0:Y:S02]  /*03a0*/  ATOMS.CAST.SPIN P0, [R4], R6, R7 ;  /* 0x000000060400758d */ /* 0x000e240001800007 */
[----:B0-----:R-:W-:Y:S05]  /*03b0*/  @!P0 BRA `(.L_x_24) ;  /* 0xfffffffc00f08947 */ /* 0x001fea000383ffff */
[----:B------:R-:W-:Y:S05]  /*03c0*/  BSYNC.RECONVERGENT B2 ;  /* 0x0000000000027941 */ /* 0x000fea0003800200 */
.L_x_23:
[----:B------:R-:W-:Y:S01]  /*03d0*/  BSSY.RECONVERGENT B2, `(.L_x_25) ;  /* 0x0000006000027945 */ /* 0x000fe20003800200 */
[----:B------:R-:W-:-:S07]  /*03e0*/  IMAD R4, R3, 0x4, R4 ;  /* 0x0000000403047824 */ /* 0x000fce00078e0204 */
.L_x_26:
[----:B------:R-:W0:Y:S02]  /*03f0*/  LDS R6, [R4] ;  /* 0x0000000004067984 */ /* 0x000e240000000800 */
[----:B0-----:R-:W-:-:S05]  /*0400*/  FADD R7, R9, R6 ;  /* 0x0000000609077221 */ /* 0x001fca0000000000 */
[----:B------:R-:W0:Y:S02]  /*0410*/  ATOMS.CAST.SPIN P0, [R4], R6, R7 ;  /* 0x000000060400758d */ /* 0x000e240001800007 */
[----:B0-----:R-:W-:Y:S05]  /*0420*/  @!P0 BRA `(.L_x_26) ;  /* 0xfffffffc00f08947 */ /* 0x001fea000383ffff */
[----:B------:R-:W-:Y:S05]  /*0430*/  BSYNC.RECONVERGENT B2 ;  /* 0x0000000000027941 */ /* 0x000fea0003800200 */
.L_x_25:
[----:B------:R-:W-:-:S05]  /*0440*/  LEA R4, R3, R4, 0x2 ;  /* 0x0000000403047211 */ /* 0x000fca00078e10ff */
[----:B------:R0:W-:Y:S02]  /*0450*/  ATOMS.POPC.INC.32 RZ, [R4+URZ] ;  /* 0x0000000004ff7f8c */ /* 0x0001e4000d8000ff */
.L_x_22:
[----:B------:R-:W-:Y:S05]  /*0460*/  BSYNC.RECONVERGENT B0 ;  /* 0x0000000000007941 */ /* 0x000fea0003800200 */
.L_x_21:
[----:B------:R-:W-:Y:S05]  /*0470*/  @!P1 BRA `(.L_x_27) ;  /* 0xfffffffc00649947 */ /* 0x000fea000383ffff */
.L_x_20:
[----:B------:R-:W-:Y:S05]  /*0480*/  BSYNC.RECONVERGENT B1 ;  /* 0x0000000000017941 */ /* 0x000fea0003800200 */
.L_x_19:
[----:B------:R-:W-:Y:S01]  /*0490*/  BAR.SYNC.DEFER_BLOCKING 0x0 ;  /* 0x0000000000007b1d */ /* 0x000fe20000010000 */
[----:B------:R-:W-:-:S13]  /*04a0*/  ISETP.GE.AND P0, PT, R0, R3, PT ;  /* 0x000000030000720c */ /* 0x000fda0003f06270 */
[----:B------:R-:W-:Y:S05]  /*04b0*/  @P0 EXIT ;  /* 0x000000000000094d */ /* 0x000fea0003800000 */
[----:B------:R-:W1:Y:S01]  /*04c0*/  S2UR UR5, SR_CgaCtaId ;  /* 0x00000000000579c3 */ /* 0x000e620000008800 */
[----:B------:R-:W-:-:S07]  /*04d0*/  UMOV UR4, 0x400 ;  /* 0x0000040000047882 */ /* 0x000fce0000000000 */
[----:B------:R-:W2:Y:S08]  /*04e0*/  LDC.64 R8, c[0x0][0x398] ;  /* 0x0000e600ff087b82 */ /* 0x000eb00000000a00 */
[----:B------:R-:W3:Y:S08]  /*04f0*/  LDC.64 R10, c[0x0][0x3a0] ;  /* 0x0000e800ff0a7b82 */ /* 0x000ef00000000a00 */
[----:B------:R-:W4:Y:S01]  /*0500*/  LDC.64 R6, c[0x0][0x3a8] ;  /* 0x0000ea00ff067b82 */ /* 0x000f220000000a00 */
[----:B-1----:R-:W-:-:S12]  /*0510*/  ULEA UR4, UR5, UR4, 0x18 ;  /* 0x0000000405047291 */ /* 0x002fd8000f8ec0ff */
.L_x_28:
[C---:B------:R-:W-:Y:S01]  /*0520*/  LEA R2, R0.reuse, UR4, 0x2 ;  /* 0x0000000400027c11 */ /* 0x040fe2000f8e10ff */
[----:B0-2---:R-:W-:-:S04]  /*0530*/  IMAD.WIDE R12, R0, 0x4, R8 ;  /* 0x00000004000c7825 */ /* 0x005fc800078e0208 */
[----:B0-----:R-:W-:Y:S01]  /*0540*/  IMAD R4, R3, 0x4, R2 ;  /* 0x0000000403047824 */ /* 0x001fe200078e0202 */
[----:B------:R-:W0:Y:S01]  /*0550*/  LDS R19, [R2] ;  /* 0x0000000002137984 */ /* 0x000e220000000800 */
[----:B---3--:R-:W-:-:S03]  /*0560*/  IMAD.WIDE R14, R0, 0x4, R10 ;  /* 0x00000004000e7825 */ /* 0x008fc600078e020a */
[----:B------:R-:W-:Y:S01]  /*0570*/  LEA R18, R3, R4, 0x2 ;  /* 0x0000000403127211 */ /* 0x000fe200078e10ff */
[----:B------:R-:W1:Y:S01]  /*0580*/  LDS R21, [R4] ;  /* 0x0000000004157984 */ /* 0x000e620000000800 */
[----:B----4-:R-:W-:-:S03]  /*0590*/  IMAD.WIDE R16, R0, 0x4, R6 ;  /* 0x0000000400107825 */ /* 0x010fc600078e0206 */
[----:B------:R-:W2:Y:S01]  /*05a0*/  LDS R23, [R18] ;  /* 0x0000000012177984 */ /* 0x000ea20000000800 */
[----:B------:R-:W-:-:S05]  /*05b0*/  IMAD.IADD R0, R5, 0x1, R0 ;  /* 0x0000000105007824 */ /* 0x000fca00078e0200 */
[----:B------:R-:W-:Y:S01]  /*05c0*/  ISETP.GE.AND P0, PT, R0, R3, PT ;  /* 0x000000030000720c */ /* 0x000fe20003f06270 */
[----:B0-----:R0:W-:Y:S04]  /*05d0*/  REDG.E.ADD.F32.FTZ.RN.STRONG.GPU desc[UR6][R12.64], R19 ;  /* 0x000000130c0079a6 */ /* 0x0011e8000c12f306 */
[----:B-1----:R0:W-:Y:S04]  /*05e0*/  REDG.E.ADD.F32.FTZ.RN.STRONG.GPU desc[UR6][R14.64], R21 ;  /* 0x000000150e0079a6 */ /* 0x0021e8000c12f306 */
[----:B--2---:R0:W-:Y:S04]  /*05f0*/  REDG.E.ADD.STRONG.GPU desc[UR6][R16.64], R23 ;  /* 0x000000171000798e */ /* 0x0041e8000c12e106 */
[----:B------:R-:W-:Y:S05]  /*0600*/  @!P0 BRA `(.L_x_28) ;  /* 0xfffffffc00c48947 */ /* 0x000fea000383ffff */
[----:B------:R-:W-:Y:S05]  /*0610*/  EXIT ;  /* 0x000000000000794d */ /* 0x000fea0003800000 */
.L_x_29:
        /* <DEDUP_REMOVED lines=14> */
.L_x_49:


//--------------------- .text._Z22assign_clusters_kernelPKfS0_S0_S0_Piii --------------------------
	.section	.text._Z22assign_clusters_kernelPKfS0_S0_S0_Piii,"ax",@progbits
	.align	128
        .global         _Z22assign_clusters_kernelPKfS0_S0_S0_Piii
        .type           _Z22assign_clusters_kernelPKfS0_S0_S0_Piii,@function
        .size           _Z22assign_clusters_kernelPKfS0_S0_S0_Piii,(.L_x_50 - _Z22assign_clusters_kernelPKfS0_S0_S0_Piii)
        .other          _Z22assign_clusters_kernelPKfS0_S0_S0_Piii,@"STO_CUDA_ENTRY STV_DEFAULT"
_Z22assign_clusters_kernelPKfS0_S0_S0_Piii:
.text._Z22assign_clusters_kernelPKfS0_S0_S0_Piii:
[----:B------:R-:W-:Y:S01]  /*0000*/  LDC R1, c[0x0][0x37c] ;  /* 0x0000df00ff017b82 */ /* 0x000fe20000000800 */
[----:B------:R-:W0:Y:S01]  /*0010*/  S2R R0, SR_TID.X ;  /* 0x0000000000007919 */ /* 0x000e220000002100 */
[----:B------:R-:W1:Y:S06]  /*0020*/  LDCU UR6, c[0x0][0x3ac] ;  /* 0x00007580ff0677ac */ /* 0x000e6c0008000800 */
[----:B------:R-:W2:Y:S01]  /*0030*/  S2UR UR5, SR_CgaCtaId ;  /* 0x00000000000579c3 */ /* 0x000ea20000008800 */
[----:B------:R-:W-:Y:S01]  /*0040*/  BSSY.RECONVERGENT B0, `(.L_x_30) ;  /* 0x0000016000007945 */ /* 0x000fe20003800200 */
[----:B------:R-:W-:Y:S01]  /*0050*/  UMOV UR4, 0x400 ;  /* 0x0000040000047882 */ /* 0x000fe20000000000 */
[----:B------:R-:W3:Y:S01]  /*0060*/  LDCU.64 UR12, c[0x0][0x358] ;  /* 0x00006b00ff0c77ac */ /* 0x000ee20008000a00 */
[----:B--2---:R-:W-:-:S04]  /*0070*/  ULEA UR4, UR5, UR4, 0x18 ;  /* 0x0000000405047291 */ /* 0x004fc8000f8ec0ff */
[----:B-1----:R-:W-:Y:S02]  /*0080*/  ULEA UR7, UR6, UR4, 0x2 ;  /* 0x0000000406077291 */ /* 0x002fe4000f8e10ff */
[----:B0-----:R-:W-:-:S13]  /*0090*/  ISETP.GE.AND P0, PT, R0, UR6, PT ;  /* 0x0000000600007c0c */ /* 0x001fda000bf06270 */
[----:B---3--:R-:W-:Y:S05]  /*00a0*/  @P0 BRA `(.L_x_31) ;  /* 0x00000000003c0947 */ /* 0x008fea0003800000 */
[----:B------:R-:W0:Y:S01]  /*00b0*/  LDC R10, c[0x0][0x360] ;  /* 0x0000d800ff0a7b82 */ /* 0x000e220000000800 */
[----:B------:R-:W-:-:S07]  /*00c0*/  MOV R11, R0 ;  /* 0x00000000000b7202 */ /* 0x000fce0000000f00 */
[----:B------:R-:W1:Y:S08]  /*00d0*/  LDC.64 R6, c[0x0][0x390] ;  /* 0x0000e400ff067b82 */ /* 0x000e700000000a00 */
[----:B------:R-:W2:Y:S02]  /*00e0*/  LDC.64 R8, c[0x0][0x398] ;  /* 0x0000e600ff087b82 */ /* 0x000ea40000000a00 */
.L_x_32:
[----:B-1--4-:R-:W-:-:S04]  /*00f0*/  IMAD.WIDE R2, R11, 0x4, R6 ;  /* 0x000000040b027825 */ /* 0x012fc800078e0206 */
[C---:B--2---:R-:W-:Y:S02]  /*0100*/  IMAD.WIDE R4, R11.reuse, 0x4, R8 ;  /* 0x000000040b047825 */ /* 0x044fe400078e0208 */
[----:B------:R-:W2:Y:S04]  /*0110*/  LDG.E.CONSTANT R2, desc[UR12][R2.64] ;  /* 0x0000000c02027981 */ /* 0x000ea8000c1e9900 */
[----:B------:R-:W3:Y:S01]  /*0120*/  LDG.E.CONSTANT R4, desc[UR12][R4.64] ;  /* 0x0000000c04047981 */ /* 0x000ee2000c1e9900 */
[C---:B------:R-:W-:Y:S02]  /*0130*/  LEA R13, R11.reuse, UR4, 0x2 ;  /* 0x000000040b0d7c11 */ /* 0x040fe4000f8e10ff */
[----:B------:R-:W-:Y:S02]  /*0140*/  LEA R15, R11, UR7, 0x2 ;  /* 0x000000070b0f7c11 */ /* 0x000fe4000f8e10ff */
[----:B0-----:R-:W-:-:S04]  /*0150*/  IADD3 R11, PT, PT, R10, R11, RZ ;  /* 0x0000000b0a0b7210 */ /* 0x001fc80007ffe0ff */
[----:B------:R-:W-:Y:S01]  /*0160*/  ISETP.GE.AND P0, PT, R11, UR6, PT ;  /* 0x000000060b007c0c */ /* 0x000fe2000bf06270 */
[----:B--2---:R4:W-:Y:S04]  /*0170*/  STS [R13], R2 ;  /* 0x000000020d007388 */ /* 0x0049e80000000800 */
[----:B---3--:R4:W-:Y:S08]  /*0180*/  STS [R15], R4 ;  /* 0x000000040f007388 */ /* 0x0089f00000000800 */
[----:B------:R-:W-:Y:S05]  /*0190*/  @!P0 BRA `(.L_x_32) ;  /* 0xfffffffc00d48947 */ /* 0x000fea000383ffff */
.L_x_31:
[----:B------:R-:W-:Y:S05]  /*01a0*/  BSYNC.RECONVERGENT B0 ;  /* 0x0000000000007941 */ /* 0x000fea0003800200 */
.L_x_30:
[----:B------:R-:W0:Y:S01]  /*01b0*/  S2UR UR5, SR_CTAID.X ;  /* 0x00000000000579c3 */ /* 0x000e220000002500 */
[----:B------:R-:W1:Y:S07]  /*01c0*/  LDCU UR9, c[0x0][0x3a8] ;  /* 0x00007500ff0977ac */ /* 0x000e6e0008000800 */
[----:B------:R-:W0:Y:S01]  /*01d0*/  LDC R5, c[0x0][0x360] ;  /* 0x0000d800ff057b82 */ /* 0x000e220000000800 */
[----:B------:R-:W2:Y:S01]  /*01e0*/  LDCU UR8, c[0x0][0x370] ;  /* 0x00006e00ff0877ac */ /* 0x000ea20008000800 */
[----:B0-----:R-:W-:-:S02]  /*01f0*/  IMAD R3, R5, UR5, R0 ;  /* 0x0000000505037c24 */ /* 0x001fc4000f8e0200 */
[----:B--2---:R-:W-:-:S04]  /*0200*/  IMAD R0, R5, UR8, RZ ;  /* 0x0000000805007c24 */ /* 0x004fc8000f8e02ff */
[----:B------:R-:W-:Y:S01]  /*0210*/  BAR.SYNC.DEFER_BLOCKING 0x0 ;  /* 0x0000000000007b1d */ /* 0x000fe20000010000 */
[----:B-1----:R-:W-:-:S13]  /*0220*/  ISETP.GE.AND P0, PT, R3, UR9, PT ;  /* 0x0000000903007c0c */ /* 0x002fda000bf06270 */
[----:B------:R-:W-:Y:S05]  /*0230*/  @P0 EXIT ;  /* 0x000000000000094d */ /* 0x000fea0003800000 */
[----:B------:R-:W-:-:S09]  /*0240*/  UISETP.GT.AND UP0, UPT, UR6, URZ, UPT ;  /* 0x000000ff0600728c */ /* 0x000fd2000bf04270 */
[----:B------:R-:W-:Y:S05]  /*0250*/  BRA.U UP0, `(.L_x_33) ;  /* 0x0000000100207547 */ /* 0x000fea000b800000 */
[----:B------:R-:W0:Y:S01]  /*0260*/  LDC.64 R6, c[0x0][0x3a0] ;  /* 0x0000e800ff067b82 */ /* 0x000e220000000a00 */
[----:B------:R-:W-:-:S07]  /*0270*/  MOV R9, 0xffffffff ;  /* 0xffffffff00097802 */ /* 0x000fce0000000f00 */
.L_x_34:
[----:B0---4-:R-:W-:Y:S01]  /*0280*/  IMAD.WIDE R4, R3, 0x4, R6 ;  /* 0x0000000403047825 */ /* 0x011fe200078e0206 */
[----:B------:R-:W-:-:S04]  /*0290*/  IADD3 R3, PT, PT, R0, R3, RZ ;  /* 0x0000000300037210 */ /* 0x000fc80007ffe0ff */
[----:B------:R1:W-:Y:S01]  /*02a0*/  STG.E desc[UR12][R4.64], R9 ;  /* 0x0000000904007986 */ /* 0x0003e2000c10190c */
[----:B------:R-:W-:-:S13]  /*02b0*/  ISETP.GE.AND P0, PT, R3, UR9, PT ;  /* 0x0000000903007c0c */ /* 0x000fda000bf06270 */
[----:B-1----:R-:W-:Y:S05]  /*02c0*/  @!P0 BRA `(.L_x_34) ;  /* 0xfffffffc00ec8947 */ /* 0x002fea000383ffff */
[----:B------:R-:W-:Y:S05]  /*02d0*/  EXIT ;  /* 0x000000000000794d */ /* 0x000fea0003800000 */
.L_x_33:
[----:B------:R-:W-:Y:S02]  /*02e0*/  ULOP3.LUT UR8, UR6, 0x7, URZ, 0xc0, !UPT ;  /* 0x0000000706087892 */ /* 0x000fe4000f8ec0ff */
[----:B------:R-:W-:Y:S02]  /*02f0*/  ULOP3.LUT UR10, UR6, 0x3, URZ, 0xc0, !UPT ;  /* 0x00000003060a7892 */ /* 0x000fe4000f8ec0ff */
[----:B------:R-:W-:Y:S02]  /*0300*/  UIADD3 UR9, UPT, UPT, UR8, -0x1, URZ ;  /* 0xffffffff08097890 */ /* 0x000fe4000fffe0ff */
[----:B------:R-:W-:Y:S02]  /*0310*/  ULOP3.LUT UR5, UR6, 0x7ffffff8, URZ, 0xc0, !UPT ;  /* 0x7ffffff806057892 */ /* 0x000fe4000f8ec0ff */
[----:B------:R-:W-:-:S11]  /*0320*/  UISETP.GE.U32.AND UP0, UPT, UR9, 0x3, UPT ;  /* 0x000000030900788c */ /* 0x000fd6000bf06070 */
.L_x_40:
[----:B----4-:R-:W0:Y:S08]  /*0330*/  LDC.64 R4, c[0x0][0x380] ;  /* 0x0000e000ff047b82 */ /* 0x010e300000000a00 */
[----:B------:R-:W1:Y:S08]  /*0340*/  LDC.64 R6, c[0x0][0x388] ;  /* 0x0000e200ff067b82 */ /* 0x000e700000000a00 */
[----:B------:R-:W2:Y:S01]  /*0350*/  LDC R13, c[0x0][0x3ac] ;  /* 0x0000eb00ff0d7b82 */ /* 0x000ea20000000800 */
[----:B0-----:R-:W-:-:S05]  /*0360*/  IMAD.WIDE R4, R3, 0x4, R4 ;  /* 0x0000000403047825 */ /* 0x001fca00078e0204 */
[----:B-----5:R0:W5:Y:S01]  /*0370*/  LDG.E.CONSTANT R2, desc[UR12][R4.64] ;  /* 0x0000000c04027981 */ /* 0x020162000c1e9900 */
[----:B-1----:R-:W-:-:S05]  /*0380*/  IMAD.WIDE R6, R3, 0x4, R6 ;  /* 0x0000000403067825 */ /* 0x002fca00078e0206 */
[----:B------:R0:W5:Y:S01]  /*0390*/  LDG.E.CONSTANT R12, desc[UR12][R6.64] ;  /* 0x0000000c060c7981 */ /* 0x000162000c1e9900 */
[----:B--2---:R-:W-:Y:S01]  /*03a0*/  ISETP.GE.U32.AND P0, PT, R13, 0x8, PT ;  /* 0x000000080d00780c */ /* 0x004fe20003f06070 */
[----:B------:R-:W-:Y:S02]  /*03b0*/  HFMA2 R9, -RZ, RZ, 0, 0 ;  /* 0x00000000ff097431 */ /* 0x000fe400000001ff */
[----:B------:R-:W-:Y:S01]  /*03c0*/  IMAD.MOV.U32 R15, RZ, RZ, 0x7f7fffff ;  /* 0x7f7fffffff0f7424 */ /* 0x000fe200078e00ff */
[----:B------:R-:W-:-:S09]  /*03d0*/  MOV R14, 0xffffffff ;  /* 0xffffffff000e7802 */ /* 0x000fd20000000f00 */
[----:B0-----:R-:W-:Y:S05]  /*03e0*/  @!P0 BRA `(.L_x_35) ;  /* 0x0000000400348947 */ /* 0x001fea0003800000 */
[----:B------:R-:W-:Y:S01]  /*03f0*/  UIADD3 UR6, UPT, UPT, UR4, 0x10, URZ ;  /* 0x0000001004067890 */ /* 0x000fe2000fffe0ff */
[----:B------:R-:W-:Y:S01]  /*0400*/  MOV R15, 0x7f7fffff ;  /* 0x7f7fffff000f7802 */ /* 0x000fe20000000f00 */
[----:B------:R-:W-:Y:S01]  /*0410*/  IMAD.MOV.U32 R17, RZ, RZ, RZ ;  /* 0x000000ffff117224 */ /* 0x000fe200078e00ff */
[----:B------:R-:W-:-:S03]  /*0420*/  MOV R14, 0xffffffff ;  /* 0xffffffff000e7802 */ /* 0x000fc60000000f00 */
[----:B------:R-:W-:-:S07]  /*0430*/  MOV R16, UR6 ;  /* 0x0000000600107c02 */ /* 0x000fce0008000f00 */
.L_x_36:
[----:B------:R-:W-:Y:S01]  /*0440*/  LEA R18, R13, R16, 0x2 ;  /* 0x000000100d127211 */ /* 0x000fe200078e10ff */
[----:B------:R-:W0:Y:S04]  /*0450*/  LDS.128 R4, [R16+-0x10] ;  /* 0xfffff00010047984 */ /* 0x000e280000000c00 */
[----:B------:R-:W1:Y:S04]  /*0460*/  LDS R23, [R18+-0x10] ;  /* 0xfffff00012177984 */ /* 0x000e680000000800 */
[----:B------:R-:W2:Y:S04]  /*0470*/  LDS R29, [R18+-0xc] ;  /* 0xfffff400121d7984 */ /* 0x000ea80000000800 */
[----:B------:R-:W3:Y:S04]  /*0480*/  LDS R25, [R18+-0x8] ;  /* 0xfffff80012197984 */ /* 0x000ee80000000800 */
[----:B------:R-:W4:Y:S04]  /*0490*/  LDS R21, [R18+-0x4] ;  /* 0xfffffc0012157984 */ /* 0x000f280000000800 */
[----:B------:R-:W4:Y:S04]  /*04a0*/  LDS R19, [R18] ;  /* 0x0000000012137984 */ /* 0x000f280000000800 */
[----:B------:R0:W4:Y:S02]  /*04b0*/  LDS.128 R8, [R16] ;  /* 0x0000000010087984 */ /* 0x0001240000000c00 */
[----:B0-----:R-:W-:Y:S01]  /*04c0*/  IADD3 R16, PT, PT, R16, 0x20, RZ ;  /* 0x0000002010107810 */ /* 0x001fe20007ffe0ff */
[C---:B-----5:R-:W-:Y:S01]  /*04d0*/  FADD R4, R2.reuse, -R4 ;  /* 0x8000000402047221 */ /* 0x060fe20000000000 */
[C---:B------:R-:W-:Y:S01]  /*04e0*/  FADD R5, R2.reuse, -R5 ;  /* 0x8000000502057221 */ /* 0x040fe20000000000 */
[C---:B------:R-:W-:Y:S01]  /*04f0*/  FADD R6, R2.reuse, -R6 ;  /* 0x8000000602067221 */ /* 0x040fe20000000000 */
[----:B------:R-:W-:Y:S01]  /*0500*/  FADD R7, R2, -R7 ;  /* 0x8000000702077221 */ /* 0x000fe20000000000 */
[----:B-1----:R-:W-:-:S02]  /*0510*/  FADD R20, R12, -R23 ;  /* 0x800000170c147221 */ /* 0x002fc40000000000 */
[----:B------:R-:W0:Y:S02]  /*0520*/  LDS R23, [R18+0x4] ;  /* 0x0000040012177984 */ /* 0x000e240000000800 */
[----:B------:R-:W-:Y:S01]  /*0530*/  FMUL R27, R20, R20 ;  /* 0x00000014141b7220 */ /* 0x000fe20000400000 */
[----:B--2---:R-:W-:-:S03]  /*0540*/  FADD R29, R12, -R29 ;  /* 0x8000001d0c1d7221 */ /* 0x004fc60000000000 */
[----:B------:R-:W-:Y:S01]  /*0550*/  FFMA R4, R4, R4, R27 ;  /* 0x0000000404047223 */ /* 0x000fe2000000001b */
[----:B------:R-:W-:Y:S01]  /*0560*/  FMUL R20, R29, R29 ;  /* 0x0000001d1d147220 */ /* 0x000fe20000400000 */
[----:B------:R-:W1:Y:S01]  /*0570*/  LDS R27, [R18+0x8] ;  /* 0x00000800121b7984 */ /* 0x000e620000000800 */
[C---:B---3--:R-:W-:Y:S01]  /*0580*/  FADD R25, R12.reuse, -R25 ;  /* 0x800000190c197221 */ /* 0x048fe20000000000 */
[----:B----4-:R-:W-:Y:S01]  /*0590*/  FADD R21, R12, -R21 ;  /* 0x800000150c157221 */ /* 0x010fe20000000000 */
[C---:B------:R-:W-:Y:S01]  /*05a0*/  FSETP.GEU.AND P4, PT, R4.reuse, R15, PT ;  /* 0x0000000f0400720b */ /* 0x040fe20003f8e000 */
[----:B------:R-:W-:Y:S01]  /*05b0*/  FFMA R20, R5, R5, R20 ;  /* 0x0000000505147223 */ /* 0x000fe20000000014 */
[----:B------:R-:W-:Y:S01]  /*05c0*/  FMUL R25, R25, R25 ;  /* 0x0000001919197220 */ /* 0x000fe20000400000 */
[----:B------:R-:W2:Y:S01]  /*05d0*/  LDS R5, [R18+0xc] ;  /* 0x00000c0012057984 */ /* 0x000ea20000000800 */
[----:B------:R-:W-:Y:S01]  /*05e0*/  FSEL R15, R4, R15, !P4 ;  /* 0x0000000f040f7208 */ /* 0x000fe20006000000 */
[----:B------:R-:W-:Y:S01]  /*05f0*/  FMUL R4, R21, R21 ;  /* 0x0000001515047220 */ /* 0x000fe20000400000 */
[----:B------:R-:W-:Y:S01]  /*0600*/  FFMA R6, R6, R6, R25 ;  /* 0x0000000606067223 */ /* 0x000fe20000000019 */
[----:B------:R-:W-:Y:S01]  /*0610*/  FADD R19, R12, -R19 ;  /* 0x800000130c137221 */ /* 0x000fe20000000000 */
[----:B------:R-:W-:Y:S01]  /*0620*/  FSETP.GEU.AND P5, PT, R20, R15, PT ;  /* 0x0000000f1400720b */ /* 0x000fe20003fae000 */
[----:B------:R-:W-:Y:S01]  /*0630*/  FFMA R7, R7, R7, R4 ;  /* 0x0000000707077223 */ /* 0x000fe20000000004 */
[----:B------:R-:W-:Y:S01]  /*0640*/  FADD R8, R2, -R8 ;  /* 0x8000000802087221 */ /* 0x000fe20000000000 */
[----:B------:R-:W-:Y:S01]  /*0650*/  FMUL R19, R19, R19 ;  /* 0x0000001313137220 */ /* 0x000fe20000400000 */
[----:B------:R-:W-:Y:S01]  /*0660*/  FSEL R15, R20, R15, !P5 ;  /* 0x0000000f140f7208 */ /* 0x000fe20006800000 */
[C---:B------:R-:W-:Y:S01]  /*0670*/  FADD R9, R2.reuse, -R9 ;  /* 0x8000000902097221 */ /* 0x040fe20000000000 */
[----:B------:R-:W-:Y:S01]  /*0680*/  FADD R10, R2, -R10 ;  /* 0x8000000a020a7221 */ /* 0x000fe20000000000 */
[----:B------:R-:W-:Y:S01]  /*0690*/  FFMA R19, R8, R8, R19 ;  /* 0x0000000808137223 */ /* 0x000fe20000000013 */
[----:B------:R-:W-:Y:S01]  /*06a0*/  FSETP.GEU.AND P3, PT, R6, R15, PT ;  /* 0x0000000f0600720b */ /* 0x000fe20003f6e000 */
[----:B------:R-:W-:Y:S01]  /*06b0*/  FADD R11, R2, -R11 ;  /* 0x8000000b020b7221 */ /* 0x000fe20000000000 */
[----:B------:R-:W-:-:S02]  /*06c0*/  SEL R14, R17, R14, !P4 ;  /* 0x0000000e110e7207 */ /* 0x000fc40006000000 */
[----:B------:R-:W-:Y:S02]  /*06d0*/  FSEL R6, R6, R15, !P3 ;  /* 0x0000000f06067208 */ /* 0x000fe40005800000 */
[----:B------:R-:W-:Y:S02]  /*06e0*/  @!P5 IADD3 R14, PT, PT, R17, 0x1, RZ ;  /* 0x00000001110ed810 */ /* 0x000fe40007ffe0ff */
[----:B------:R-:W-:-:S04]  /*06f0*/  FSETP.GEU.AND P2, PT, R7, R6, PT ;  /* 0x000000060700720b */ /* 0x000fc80003f4e000 */
[----:B------:R-:W-:Y:S01]  /*0700*/  FSEL R6, R7, R6, !P2 ;  /* 0x0000000607067208 */ /* 0x000fe20005000000 */
[----:B0-----:R-:W-:Y:S01]  /*0710*/  FADD R23, R12, -R23 ;  /* 0x800000170c177221 */ /* 0x001fe20000000000 */
[----:B------:R-:W-:Y:S02]  /*0720*/  @!P3 IADD3 R14, PT, PT, R17, 0x2, RZ ;  /* 0x00000002110eb810 */ /* 0x000fe40007ffe0ff */
[----:B------:R-:W-:Y:S01]  /*0730*/  FSETP.GEU.AND P0, PT, R19, R6, PT ;  /* 0x000000061300720b */ /* 0x000fe20003f0e000 */
[----:B------:R-:W-:-:S03]  /*0740*/  FMUL R4, R23, R23 ;  /* 0x0000001717047220 */ /* 0x000fc60000400000 */
[----:B------:R-:W-:Y:S01]  /*0750*/  FSEL R6, R19, R6, !P0 ;  /* 0x0000000613067208 */ /* 0x000fe20004000000 */
[C---:B-1----:R-:W-:Y:S01]  /*0760*/  FADD R27, R12.reuse, -R27 ;  /* 0x8000001b0c1b7221 */ /* 0x042fe20000000000 */
[----:B------:R-:W-:Y:S01]  /*0770*/  FFMA R9, R9, R9, R4 ;  /* 0x0000000909097223 */ /* 0x000fe20000000004 */
[----:B------:R-:W-:Y:S02]  /*0780*/  @!P2 VIADD R14, R17, 0x3 ;  /* 0x00000003110ea836 */ /* 0x000fe40000000000 */
[----:B------:R-:W-:Y:S02]  /*0790*/  FMUL R27, R27, R27 ;  /* 0x0000001b1b1b7220 */ /* 0x000fe40000400000 */
[----:B------:R-:W-:Y:S01]  /*07a0*/  FSETP.GEU.AND P1, PT, R9, R6, PT ;  /* 0x000000060900720b */ /* 0x000fe20003f2e000 */
[----:B--2---:R-:W-:Y:S01]  /*07b0*/  FADD R5, R12, -R5 ;  /* 0x800000050c057221 */ /* 0x004fe20000000000 */
[----:B------:R-:W-:Y:S01]  /*07c0*/  FFMA R27, R10, R10, R27 ;  /* 0x0000000a0a1b7223 */ /* 0x000fe2000000001b */
[----:B------:R-:W-:-:S02]  /*07d0*/  @!P0 IADD3 R14, PT, PT, R17, 0x4, RZ ;  /* 0x00000004110e8810 */ /* 0x000fc40007ffe0ff */
[----:B------:R-:W-:Y:S01]  /*07e0*/  FSEL R6, R9, R6, !P1 ;  /* 0x0000000609067208 */ /* 0x000fe20004800000 */
[----:B------:R-:W-:-:S03]  /*07f0*/  FMUL R4, R5, R5 ;  /* 0x0000000505047220 */ /* 0x000fc60000400000 */
[----:B------:R-:W-:Y:S01]  /*0800*/  FSETP.GEU.AND P4, PT, R27, R6, PT ;  /* 0x000000061b00720b */ /* 0x000fe20003f8e000 */
[----:B------:R-:W-:-:S03]  /*0810*/  FFMA R11, R11, R11, R4 ;  /* 0x0000000b0b0b7223 */ /* 0x000fc60000000004 */
[----:B------:R-:W-:Y:S02]  /*0820*/  FSEL R6, R27, R6, !P4 ;  /* 0x000000061b067208 */ /* 0x000fe40006000000 */
[----:B------:R-:W-:Y:S02]  /*0830*/  @!P1 IADD3 R14, PT, PT, R17, 0x5, RZ ;  /* 0x00000005110e9810 */ /* 0x000fe40007ffe0ff */
[----:B------:R-:W-:-:S04]  /*0840*/  FSETP.GEU.AND P2, PT, R11, R6, PT ;  /* 0x000000060b00720b */ /* 0x000fc80003f4e000 */
[----:B------:R-:W-:Y:S02]  /*0850*/  FSEL R15, R11, R6, !P2 ;  /* 0x000000060b0f7208 */ /* 0x000fe40005000000 */
[----:B------:R-:W-:-:S07]  /*0860*/  @!P4 IADD3 R14, PT, PT, R17, 0x6, RZ ;  /* 0x00000006110ec810 */ /* 0x000fce0007ffe0ff */
[C---:B------:R-:W-:Y:S01]  /*0870*/  @!P2 IADD3 R14, PT, PT, R17.reuse, 0x7, RZ ;  /* 0x00000007110ea810 */ /* 0x040fe20007ffe0ff */
[----:B------:R-:W-:-:S05]  /*0880*/  VIADD R17, R17, 0x8 ;  /* 0x0000000811117836 */ /* 0x000fca0000000000 */
[----:B------:R-:W-:-:S13]  /*0890*/  ISETP.NE.AND P0, PT, R17, UR5, PT ;  /* 0x0000000511007c0c */ /* 0x000fda000bf05270 */
[----:B------:R-:W-:Y:S05]  /*08a0*/  @P0 BRA `(.L_x_36) ;  /* 0xfffffff800e40947 */ /* 0x000fea000383ffff */
[----:B------:R-:W-:-:S07]  /*08b0*/  MOV R9, UR5 ;  /* 0x0000000500097c02 */ /* 0x000fce0008000f00 */
.L_x_35:
[----:B------:R-:W-:-:S09]  /*08c0*/  UISETP.NE.AND UP1, UPT, UR8, URZ, UPT ;  /* 0x000000ff0800728c */ /* 0x000fd2000bf25270 */
[----:B------:R-:W-:Y:S05]  /*08d0*/  BRA.U !UP1, `(.L_x_37) ;  /* 0x0000000509287547 */ /* 0x000fea000b800000 */
[----:B------:R-:W-:Y:S01]  /*08e0*/  UISETP.NE.AND UP1, UPT, UR10, URZ, UPT ;  /* 0x000000ff0a00728c */ /* 0x000fe2000bf25270 */
[----:B------:R-:W-:Y:S10]  /*08f0*/  BRA.U !UP0, `(.L_x_38) ;  /* 0x0000000108947547 */ /* 0x000ff4000b800000 */
[C---:B------:R-:W-:Y:S02]  /*0900*/  LEA R10, R9.reuse, UR7, 0x2 ;  /* 0x00000007090a7c11 */ /* 0x040fe4000f8e10ff */
[----:B------:R-:W-:-:S03]  /*0910*/  LEA R8, R9, UR4, 0x2 ;  /* 0x0000000409087c11 */ /* 0x000fc6000f8e10ff */
[----:B------:R-:W0:Y:S04]  /*0920*/  LDS R11, [R10] ;  /* 0x000000000a0b7984 */ /* 0x000e280000000800 */
[----:B------:R-:W1:Y:S04]  /*0930*/  LDS.64 R4, [R8] ;  /* 0x0000000008047984 */ /* 0x000e680000000a00 */
[----:B------:R-:W2:Y:S04]  /*0940*/  LDS R17, [R10+0x4] ;  /* 0x000004000a117984 */ /* 0x000ea80000000800 */
[----:B------:R-:W3:Y:S04]  /*0950*/  LDS R19, [R10+0x8] ;  /* 0x000008000a137984 */ /* 0x000ee80000000800 */
[----:B------:R-:W4:Y:S04]  /*0960*/  LDS.64 R6, [R8+0x8] ;  /* 0x0000080008067984 */ /* 0x000f280000000a00 */
[----:B------:R-:W4:Y:S01]  /*0970*/  LDS R21, [R10+0xc] ;  /* 0x00000c000a157984 */ /* 0x000f220000000800 */
[----:B0----5:R-:W-:Y:S01]  /*0980*/  FADD R11, R12, -R11 ;  /* 0x8000000b0c0b7221 */ /* 0x021fe20000000000 */
[----:B-1----:R-:W-:-:S03]  /*0990*/  FADD R4, R2, -R4 ;  /* 0x8000000402047221 */ /* 0x002fc60000000000 */
[----:B------:R-:W-:Y:S01]  /*09a0*/  FMUL R11, R11, R11 ;  /* 0x0000000b0b0b7220 */ /* 0x000fe20000400000 */
[----:B------:R-:W-:Y:S01]  /*09b0*/  FADD R5, R2, -R5 ;  /* 0x8000000502057221 */ /* 0x000fe20000000000 */
[----:B--2---:R-:W-:Y:S02]  /*09c0*/  FADD R17, R12, -R17 ;  /* 0x800000110c117221 */ /* 0x004fe40000000000 */
[----:B------:R-:W-:Y:S02]  /*09d0*/  FFMA R4, R4, R4, R11 ;  /* 0x0000000404047223 */ /* 0x000fe4000000000b */
[----:B------:R-:W-:Y:S01]  /*09e0*/  FMUL R16, R17, R17 ;  /* 0x0000001111107220 */ /* 0x000fe20000400000 */
[----:B---3--:R-:W-:Y:S02]  /*09f0*/  FADD R19, R12, -R19 ;  /* 0x800000130c137221 */ /* 0x008fe40000000000 */
[----:B------:R-:W-:Y:S01]  /*0a00*/  FSETP.GEU.AND P0, PT, R4, R15, PT ;  /* 0x0000000f0400720b */ /* 0x000fe20003f0e000 */
[----:B------:R-:W-:Y:S01]  /*0a10*/  FFMA R5, R5, R5, R16 ;  /* 0x0000000505057223 */ /* 0x000fe20000000010 */
[----:B----4-:R-:W-:-:S02]  /*0a20*/  FADD R6, R2, -R6 ;  /* 0x8000000602067221 */ /* 0x010fc40000000000 */
[----:B------:R-:W-:Y:S01]  /*0a30*/  FSEL R4, R4, R15, !P0 ;  /* 0x0000000f04047208 */ /* 0x000fe20004000000 */
[----:B------:R-:W-:Y:S01]  /*0a40*/  FMUL R19, R19, R19 ;  /* 0x0000001313137220 */ /* 0x000fe20000400000 */
[----:B------:R-:W-:Y:S01]  /*0a50*/  FADD R21, R12, -R21 ;  /* 0x800000150c157221 */ /* 0x000fe20000000000 */
[----:B------:R-:W-:Y:S01]  /*0a60*/  FADD R7, R2, -R7 ;  /* 0x8000000702077221 */ /* 0x000fe20000000000 */
[----:B------:R-:W-:Y:S01]  /*0a70*/  FSETP.GEU.AND P1, PT, R5, R4, PT ;  /* 0x000000040500720b */ /* 0x000fe20003f2e000 */
[----:B------:R-:W-:Y:S01]  /*0a80*/  FFMA R19, R6, R6, R19 ;  /* 0x0000000606137223 */ /* 0x000fe20000000013 */
[----:B------:R-:W-:Y:S01]  /*0a90*/  FMUL R6, R21, R21 ;  /* 0x0000001515067220 */ /* 0x000fe20000400000 */
[----:B------:R-:W-:Y:S02]  /*0aa0*/  SEL R14, R9, R14, !P0 ;  /* 0x0000000e090e7207 */ /* 0x000fe40004000000 */
[----:B------:R-:W-:Y:S01]  /*0ab0*/  FSEL R4, R5, R4, !P1 ;  /* 0x0000000405047208 */ /* 0x000fe20004800000 */
[----:B------:R-:W-:-:S03]  /*0ac0*/  FFMA R7, R7, R7, R6 ;  /* 0x0000000707077223 */ /* 0x000fc60000000006 */
[----:B------:R-:W-:-:S04]  /*0ad0*/  FSETP.GEU.AND P2, PT, R19, R4, PT ;  /* 0x000000041300720b */ /* 0x000fc80003f4e000 */
[----:B------:R-:W-:Y:S02]  /*0ae0*/  FSEL R4, R19, R4, !P2 ;  /* 0x0000000413047208 */ /* 0x000fe40005000000 */
[----:B------:R-:W-:Y:S02]  /*0af0*/  @!P1 IADD3 R14, PT, PT, R9, 0x1, RZ ;  /* 0x00000001090e9810 */ /* 0x000fe40007ffe0ff */
[----:B------:R-:W-:-:S04]  /*0b00*/  FSETP.GEU.AND P3, PT, R7, R4, PT ;  /* 0x000000040700720b */ /* 0x000fc80003f6e000 */
[----:B------:R-:W-:Y:S02]  /*0b10*/  FSEL R15, R7, R4, !P3 ;  /* 0x00000004070f7208 */ /* 0x000fe40005800000 */
[----:B------:R-:W-:-:S07]  /*0b20*/  @!P2 IADD3 R14, PT, PT, R9, 0x2, RZ ;  /* 0x00000002090ea810 */ /* 0x000fce0007ffe0ff */
[C---:B------:R-:W-:Y:S01]  /*0b30*/  @!P3 VIADD R14, R9.reuse, 0x3 ;  /* 0x00000003090eb836 */ /* 0x040fe20000000000 */
[----:B------:R-:W-:-:S07]  /*0b40*/  IADD3 R9, PT, PT, R9, 0x4, RZ ;  /* 0x0000000409097810 */ /* 0x000fce0007ffe0ff */
.L_x_38:
[----:B------:R-:W-:Y:S05]  /*0b50*/  BRA.U !UP1, `(.L_x_37) ;  /* 0x0000000109887547 */ /* 0x000fea000b800000 */
[----:B------:R-:W-:Y:S01]  /*0b60*/  UISETP.NE.AND UP1, UPT, UR10, 0x1, UPT ;  /* 0x000000010a00788c */ /* 0x000fe2000bf25270 */
[----:B------:R-:W-:-:S08]  /*0b70*/  LOP3.LUT P0, RZ, R13, 0x1, RZ, 0xc0, !PT ;  /* 0x000000010dff7812 */ /* 0x000fd0000780c0ff */
[----:B------:R-:W-:Y:S05]  /*0b80*/  BRA.U !UP1, `(.L_x_39) ;  /* 0x0000000109507547 */ /* 0x000fea000b800000 */
[C---:B------:R-:W-:Y:S02]  /*0b90*/  LEA R7, R9.reuse, UR7, 0x2 ;  /* 0x0000000709077c11 */ /* 0x040fe4000f8e10ff */
[----:B------:R-:W-:-:S03]  /*0ba0*/  LEA R4, R9, UR4, 0x2 ;  /* 0x0000000409047c11 */ /* 0x000fc6000f8e10ff */
[----:B------:R-:W0:Y:S04]  /*0bb0*/  LDS R11, [R7] ;  /* 0x00000000070b7984 */ /* 0x000e280000000800 */
[----:B------:R-:W1:Y:S04]  /*0bc0*/  LDS.64 R4, [R4] ;  /* 0x0000000004047984 */ /* 0x000e680000000a00 */
[----:B------:R-:W2:Y:S01]  /*0bd0*/  LDS R13, [R7+0x4] ;  /* 0x00000400070d7984 */ /* 0x000ea20000000800 */
[----:B0----5:R-:W-:Y:S01]  /*0be0*/  FADD R11, R12, -R11 ;  /* 0x8000000b0c0b7221 */ /* 0x021fe20000000000 */
[----:B-1----:R-:W-:-:S03]  /*0bf0*/  FADD R6, R2, -R4 ;  /* 0x8000000402067221 */ /* 0x002fc60000000000 */
[----:B------:R-:W-:Y:S01]  /*0c00*/  FMUL R11, R11, R11 ;  /* 0x0000000b0b0b7220 */ /* 0x000fe20000400000 */
[----:B------:R-:W-:Y:S01]  /*0c10*/  FADD R5, R2, -R5 ;  /* 0x8000000502057221 */ /* 0x000fe20000000000 */
[----:B--2---:R-:W-:Y:S02]  /*0c20*/  FADD R13, R12, -R13 ;  /* 0x8000000d0c0d7221 */ /* 0x004fe40000000000 */
[----:B------:R-:W-:Y:S02]  /*0c30*/  FFMA R6, R6, R6, R11 ;  /* 0x0000000606067223 */ /* 0x000fe4000000000b */
[----:B------:R-:W-:-:S03]  /*0c40*/  FMUL R8, R13, R13 ;  /* 0x0000000d0d087220 */ /* 0x000fc60000400000 */
[----:B------:R-:W-:Y:S01]  /*0c50*/  FSETP.GEU.AND P1, PT, R6, R15, PT ;  /* 0x0000000f0600720b */ /* 0x000fe20003f2e000 */
[----:B------:R-:W-:-:S03]  /*0c60*/  FFMA R8, R5, R5, R8 ;  /* 0x0000000505087223 */ /* 0x000fc60000000008 */
[----:B------:R-:W-:Y:S02]  /*0c70*/  FSEL R15, R6, R15, !P1 ;  /* 0x0000000f060f7208 */ /* 0x000fe40004800000 */
[----:B------:R-:W-:Y:S02]  /*0c80*/  SEL R14, R9, R14, !P1 ;  /* 0x0000000e090e7207 */ /* 0x000fe40004800000 */
[----:B------:R-:W-:-:S04]  /*0c90*/  FSETP.GEU.AND P2, PT, R8, R15, PT ;  /* 0x0000000f0800720b */ /* 0x000fc80003f4e000 */
[----:B------:R-:W-:-:S09]  /*0ca0*/  FSEL R15, R8, R15, !P2 ;  /* 0x0000000f080f7208 */ /* 0x000fd20005000000 */
[C---:B------:R-:W-:Y:S02]  /*0cb0*/  @!P2 IADD3 R14, PT, PT, R9.reuse, 0x1, RZ ;  /* 0x00000001090ea810 */ /* 0x040fe40007ffe0ff */
[----:B------:R-:W-:-:S07]  /*0cc0*/  IADD3 R9, PT, PT, R9, 0x2, RZ ;  /* 0x0000000209097810 */ /* 0x000fce0007ffe0ff */
.L_x_39:
[----:B------:R-:W-:Y:S05]  /*0cd0*/  @!P0 BRA `(.L_x_37) ;  /* 0x0000000000288947 */ /* 0x000fea0003800000 */
[C---:B------:R-:W-:Y:S02]  /*0ce0*/  LEA R6, R9.reuse, UR7, 0x2 ;  /* 0x0000000709067c11 */ /* 0x040fe4000f8e10ff */
[----:B------:R-:W-:-:S03]  /*0cf0*/  LEA R4, R9, UR4, 0x2 ;  /* 0x0000000409047c11 */ /* 0x000fc6000f8e10ff */
[----:B------:R-:W0:Y:S04]  /*0d00*/  LDS R7, [R6] ;  /* 0x0000000006077984 */ /* 0x000e280000000800 */
[----:B------:R-:W1:Y:S01]  /*0d10*/  LDS R5, [R4] ;  /* 0x0000000004057984 */ /* 0x000e620000000800 */
[----:B0----5:R-:W-:Y:S01]  /*0d20*/  FADD R7, R12, -R7 ;  /* 0x800000070c077221 */ /* 0x021fe20000000000 */
[----:B-1----:R-:W-:-:S03]  /*0d30*/  FADD R5, R2, -R5 ;  /* 0x8000000502057221 */ /* 0x002fc60000000000 */
[----:B------:R-:W-:-:S04]  /*0d40*/  FMUL R2, R7, R7 ;  /* 0x0000000707027220 */ /* 0x000fc80000400000 */
[----:B------:R-:W-:-:S05]  /*0d50*/  FFMA R2, R5, R5, R2 ;  /* 0x0000000505027223 */ /* 0x000fca0000000002 */
[----:B------:R-:W-:-:S04]  /*0d60*/  FSETP.GEU.AND P0, PT, R2, R15, PT ;  /* 0x0000000f0200720b */ /* 0x000fc80003f0e000 */
[----:B------:R-:W-:-:S09]  /*0d70*/  SEL R14, R9, R14, !P0 ;  /* 0x0000000e090e7207 */ /* 0x000fd20004000000 */
.L_x_37:
[----:B------:R-:W0:Y:S01]  /*0d80*/  LDC.64 R4, c[0x0][0x3a0] ;  /* 0x0000e800ff047b82 */ /* 0x000e220000000a00 */
[----:B------:R-:W1:Y:S01]  /*0d90*/  LDCU UR6, c[0x0][0x3a8] ;  /* 0x00007500ff0677ac */ /* 0x000e620008000800 */
[----:B0-----:R-:W-:Y:S01]  /*0da0*/  IMAD.WIDE R4, R3, 0x4, R4 ;  /* 0x0000000403047825 */ /* 0x001fe200078e0204 */
[----:B------:R-:W-:-:S04]  /*0db0*/  IADD3 R3, PT, PT, R0, R3, RZ ;  /* 0x0000000300037210 */ /* 0x000fc80007ffe0ff */
[----:B------:R0:W-:Y:S01]  /*0dc0*/  STG.E desc[UR12][R4.64], R14 ;  /* 0x0000000e04007986 */ /* 0x0001e2000c10190c */
[----:B-1----:R-:W-:-:S13]  /*0dd0*/  ISETP.GE.AND P0, PT, R3, UR6, PT ;  /* 0x0000000603007c0c */ /* 0x002fda000bf06270 */
[----:B0-----:R-:W-:Y:S05]  /*0de0*/  @!P0 BRA `(.L_x_40) ;  /* 0xfffffff400508947 */ /* 0x001fea000383ffff */
[----:B------:R-:W-:Y:S05]  /*0df0*/  EXIT ;  /* 0x000000000000794d */ /* 0x000fea0003800000 */
.L_x_41:
        /* <DEDUP_REMOVED lines=16> */
.L_x_50:


//--------------------- .text._Z17reset_sums_kernelPfS_Pii --------------------------
	.section	.text._Z17reset_sums_kernelPfS_Pii,"ax",@progbits
	.align	128
        .global         _Z17reset_sums_kernelPfS_Pii
        .type           _Z17reset_sums_kernelPfS_Pii,@function
        .size           _Z17reset_sums_kernelPfS_Pii,(.L_x_51 - _Z17reset_sums_kernelPfS_Pii)
        .other          _Z17reset_sums_kernelPfS_Pii,@"STO_CUDA_ENTRY STV_DEFAULT"
_Z17reset_sums_kernelPfS_Pii:
.text._Z17reset_sums_kernelPfS_Pii:
[----:B------:R-:W-:Y:S01]  /*0000*/  LDC R1, c[0x0][0x37c] ;  /* 0x0000df00ff017b82 */ /* 0x000fe20000000800 */
[----:B------:R-:W0:Y:S07]  /*0010*/  S2R R9, SR_TID.X ;  /* 0x0000000000097919 */ /* 0x000e2e0000002100 */
[----:B------:R-:W0:Y:S01]  /*0020*/  S2UR UR4, SR_CTAID.X ;  /* 0x00000000000479c3 */ /* 0x000e220000002500 */
[----:B------:R-:W1:Y:S07]  /*0030*/  LDCU UR6, c[0x0][0x398] ;  /* 0x00007300ff0677ac */ /* 0x000e6e0008000800 */
[----:B------:R-:W0:Y:S01]  /*0040*/  LDC R0, c[0x0][0x360] ;  /* 0x0000d800ff007b82 */ /* 0x000e220000000800 */
[----:B------:R-:W2:Y:S01]  /*0050*/  LDCU UR5, c[0x0][0x370] ;  /* 0x00006e00ff0577ac */ /* 0x000ea20008000800 */
[----:B0-----:R-:W-:-:S02]  /*0060*/  IMAD R9, R0, UR4, R9 ;  /* 0x0000000400097c24 */ /* 0x001fc4000f8e0209 */
[----:B--2---:R-:W-:-:S03]  /*0070*/  IMAD R0, R0, UR5, RZ ;  /* 0x0000000500007c24 */ /* 0x004fc6000f8e02ff */
[----:B-1----:R-:W-:-:S13]  /*0080*/  ISETP.GE.AND P0, PT, R9, UR6, PT ;  /* 0x0000000609007c0c */ /* 0x002fda000bf06270 */
[----:B------:R-:W-:Y:S05]  /*0090*/  @P0 EXIT ;  /* 0x000000000000094d */ /* 0x000fea0003800000 */
[----:B------:R-:W0:Y:S01]  /*00a0*/  I2F.U32.RP R6, R0 ;  /* 0x0000000000067306 */ /* 0x000e220000209000 */
[C---:B------:R-:W-:Y:S01]  /*00b0*/  IMAD.IADD R4, R0.reuse, 0x1, R9 ;  /* 0x0000000100047824 */ /* 0x040fe200078e0209 */
[----:B------:R-:W-:Y:S01]  /*00c0*/  IADD3 R7, PT, PT, RZ, -R0, RZ ;  /* 0x80000000ff077210 */ /* 0x000fe20007ffe0ff */
[----:B------:R-:W1:Y:S01]  /*00d0*/  LDCU.64 UR4, c[0x0][0x358] ;  /* 0x00006b00ff0477ac */ /* 0x000e620008000a00 */
[----:B------:R-:W-:Y:S01]  /*00e0*/  ISETP.NE.U32.AND P2, PT, R0, RZ, PT ;  /* 0x000000ff0000720c */ /* 0x000fe20003f45070 */
[----:B------:R-:W-:Y:S01]  /*00f0*/  BSSY.RECONVERGENT B0, `(.L_x_42) ;  /* 0x000002c000007945 */ /* 0x000fe20003800200 */
[C---:B------:R-:W-:Y:S02]  /*0100*/  ISETP.GE.AND P0, PT, R4.reuse, UR6, PT ;  /* 0x0000000604007c0c */ /* 0x040fe4000bf06270 */
[----:B------:R-:W-:Y:S02]  /*0110*/  VIMNMX R5, PT, PT, R4, UR6, !PT ;  /* 0x0000000604057c48 */ /* 0x000fe4000ffe0100 */
[----:B------:R-:W-:-:S04]  /*0120*/  SEL R8, RZ, 0x1, P0 ;  /* 0x00000001ff087807 */ /* 0x000fc80000000000 */
[----:B------:R-:W-:Y:S01]  /*0130*/  IADD3 R5, PT, PT, R5, -R4, -R8 ;  /* 0x8000000405057210 */ /* 0x000fe20007ffe808 */
[----:B0-----:R-:W0:Y:S02]  /*0140*/  MUFU.RCP R6, R6 ;  /* 0x0000000600067308 */ /* 0x001e240000001000 */
[----:B0-----:R-:W-:-:S06]  /*0150*/  IADD3 R2, PT, PT, R6, 0xffffffe, RZ ;  /* 0x0ffffffe06027810 */ /* 0x001fcc0007ffe0ff */
[----:B------:R0:W2:Y:S02]  /*0160*/  F2I.FTZ.U32.TRUNC.NTZ R3, R2 ;  /* 0x0000000200037305 */ /* 0x0000a4000021f000 */
[----:B0-----:R-:W-:Y:S02]  /*0170*/  HFMA2 R2, -RZ, RZ, 0, 0 ;  /* 0x00000000ff027431 */ /* 0x001fe400000001ff */
[----:B--2---:R-:W-:-:S04]  /*0180*/  IMAD R7, R7, R3, RZ ;  /* 0x0000000307077224 */ /* 0x004fc800078e02ff */
[----:B------:R-:W-:-:S06]  /*0190*/  IMAD.HI.U32 R6, R3, R7, R2 ;  /* 0x0000000703067227 */ /* 0x000fcc00078e0002 */
[----:B------:R-:W-:Y:S02]  /*01a0*/  IMAD.HI.U32 R11, R6, R5, RZ ;  /* 0x00000005060b7227 */ /* 0x000fe400078e00ff */
[----:B------:R-:W0:Y:S03]  /*01b0*/  LDC.64 R6, c[0x0][0x380] ;  /* 0x0000e000ff067b82 */ /* 0x000e260000000a00 */
[----:B------:R-:W-:-:S05]  /*01c0*/  IADD3 R2, PT, PT, -R11, RZ, RZ ;  /* 0x000000ff0b027210 */ /* 0x000fca0007ffe1ff */
[----:B------:R-:W-:Y:S02]  /*01d0*/  IMAD R5, R0, R2, R5 ;  /* 0x0000000200057224 */ /* 0x000fe400078e0205 */
[----:B------:R-:W2:Y:S03]  /*01e0*/  LDC.64 R2, c[0x0][0x388] ;  /* 0x0000e200ff027b82 */ /* 0x000ea60000000a00 */
[----:B------:R-:W-:-:S13]  /*01f0*/  ISETP.GE.U32.AND P0, PT, R5, R0, PT ;  /* 0x000000000500720c */ /* 0x000fda0003f06070 */
[----:B------:R-:W-:Y:S01]  /*0200*/  @P0 IMAD.IADD R5, R5, 0x1, -R0 ;  /* 0x0000000105050824 */ /* 0x000fe200078e0a00 */
[----:B------:R-:W-:-:S04]  /*0210*/  @P0 IADD3 R11, PT, PT, R11, 0x1, RZ ;  /* 0x000000010b0b0810 */ /* 0x000fc80007ffe0ff */
[----:B------:R-:W-:Y:S02]  /*0220*/  ISETP.GE.U32.AND P1, PT, R5, R0, PT ;  /* 0x000000000500720c */ /* 0x000fe40003f26070 */
[----:B------:R-:W3:Y:S11]  /*0230*/  LDC.64 R4, c[0x0][0x390] ;  /* 0x0000e400ff047b82 */ /* 0x000ef60000000a00 */
[----:B------:R-:W-:-:S02]  /*0240*/  @P1 IADD3 R11, PT, PT, R11, 0x1, RZ ;  /* 0x000000010b0b1810 */ /* 0x000fc40007ffe0ff */
[----:B------:R-:W-:-:S05]  /*0250*/  @!P2 LOP3.LUT R11, RZ, R0, RZ, 0x33, !PT ;  /* 0x00000000ff0ba212 */ /* 0x000fca00078e33ff */
[----:B------:R-:W-:-:S05]  /*0260*/  IMAD.IADD R8, R8, 0x1, R11 ;  /* 0x0000000108087824 */ /* 0x000fca00078e020b */
[C---:B------:R-:W-:Y:S02]  /*0270*/  LOP3.LUT R10, R8.reuse, 0x3, RZ, 0xc0, !PT ;  /* 0x00000003080a7812 */ /* 0x040fe400078ec0ff */
[----:B------:R-:W-:Y:S02]  /*0280*/  ISETP.GE.U32.AND P1, PT, R8, 0x3, PT ;  /* 0x000000030800780c */ /* 0x000fe40003f26070 */
[----:B------:R-:W-:-:S13]  /*0290*/  ISETP.NE.AND P0, PT, R10, 0x3, PT ;  /* 0x000000030a00780c */ /* 0x000fda0003f05270 */
[----:B012---:R-:W-:Y:S05]  /*02a0*/  @!P0 BRA `(.L_x_43) ;  /* 0x0000000000408947 */ /* 0x007fea0003800000 */
[----:B------:R-:W0:Y:S01]  /*02b0*/  LDC.64 R10, c[0x0][0x390] ;  /* 0x0000e400ff0a7b82 */ /* 0x000e220000000a00 */
[----:B------:R-:W-:-:S04]  /*02c0*/  IADD3 R8, PT, PT, R8, 0x1, RZ ;  /* 0x0000000108087810 */ /* 0x000fc80007ffe0ff */
[----:B------:R-:W-:-:S03]  /*02d0*/  LOP3.LUT R8, R8, 0x3, RZ, 0xc0, !PT ;  /* 0x0000000308087812 */ /* 0x000fc600078ec0ff */
[----:B------:R-:W1:Y:S01]  /*02e0*/  LDC.64 R12, c[0x0][0x380] ;  /* 0x0000e000ff0c7b82 */ /* 0x000e620000000a00 */
[----:B------:R-:W-:-:S07]  /*02f0*/  IADD3 R8, PT, PT, -R8, RZ, RZ ;  /* 0x000000ff08087210 */ /* 0x000fce0007ffe1ff */
[----:B------:R-:W2:Y:S02]  /*0300*/  LDC.64 R14, c[0x0][0x388] ;  /* 0x0000e200ff0e7b82 */ /* 0x000ea40000000a00 */
.L_x_44:
[----:B-1----:R-:W-:-:S04]  /*0310*/  IMAD.WIDE R20, R9, 0x4, R12 ;  /* 0x0000000409147825 */ /* 0x002fc800078e020c */
[C---:B--2---:R-:W-:Y:S01]  /*0320*/  IMAD.WIDE R18, R9.reuse, 0x4, R14 ;  /* 0x0000000409127825 */ /* 0x044fe200078e020e */
[----:B------:R4:W-:Y:S03]  /*0330*/  STG.E desc[UR4][R20.64], RZ ;  /* 0x000000ff14007986 */ /* 0x0009e6000c101904 */
[----:B0-----:R-:W-:Y:S01]  /*0340*/  IMAD.WIDE R16, R9, 0x4, R10 ;  /* 0x0000000409107825 */ /* 0x001fe200078e020a */
[----:B------:R4:W-:Y:S01]  /*0350*/  STG.E desc[UR4][R18.64], RZ ;  /* 0x000000ff12007986 */ /* 0x0009e2000c101904 */
[----:B------:R-:W-:Y:S02]  /*0360*/  IADD3 R9, PT, PT, R0, R9, RZ ;  /* 0x0000000900097210 */ /* 0x000fe40007ffe0ff */
[----:B------:R-:W-:Y:S01]  /*0370*/  VIADD R8, R8, 0x1 ;  /* 0x0000000108087836 */ /* 0x000fe20000000000 */
[----:B------:R4:W-:Y:S04]  /*0380*/  STG.E desc[UR4][R16.64], RZ ;  /* 0x000000ff10007986 */ /* 0x0009e8000c101904 */
[----:B------:R-:W-:-:S13]  /*0390*/  ISETP.NE.AND P0, PT, R8, RZ, PT ;  /* 0x000000ff0800720c */ /* 0x000fda0003f05270 */
[----:B----4-:R-:W-:Y:S05]  /*03a0*/  @P0 BRA `(.L_x_44) ;  /* 0xfffffffc00d80947 */ /* 0x010fea000383ffff */
.L_x_43:
[----:B------:R-:W-:Y:S05]  /*03b0*/  BSYNC.RECONVERGENT B0 ;  /* 0x0000000000007941 */ /* 0x000fea0003800200 */
.L_x_42:
[----:B------:R-:W-:Y:S05]  /*03c0*/  @!P1 EXIT ;  /* 0x000000000000994d */ /* 0x000fea0003800000 */
.L_x_45:
[----:B--2---:R-:W-:-:S04]  /*03d0*/  IMAD.WIDE R22, R9, 0x4, R6 ;  /* 0x0000000409167825 */ /* 0x004fc800078e0206 */
[C---:B------:R-:W-:Y:S01]  /*03e0*/  IMAD.WIDE R26, R9.reuse, 0x4, R2 ;  /* 0x00000004091a7825 */ /* 0x040fe200078e0202 */
[----:B------:R0:W-:Y:S03]  /*03f0*/  STG.E desc[UR4][R22.64], RZ ;  /* 0x000000ff16007986 */ /* 0x0001e6000c101904 */
[----:B---3--:R-:W-:Y:S01]  /*0400*/  IMAD.WIDE R28, R9, 0x4, R4 ;  /* 0x00000004091c7825 */ /* 0x008fe200078e0204 */
[----:B------:R1:W-:Y:S01]  /*0410*/  STG.E desc[UR4][R26.64], RZ ;  /* 0x000000ff1a007986 */ /* 0x0003e2000c101904 */
[C---:B------:R-:W-:Y:S02]  /*0420*/  LEA R9, R0.reuse, R9, 0x2 ;  /* 0x0000000900097211 */ /* 0x040fe400078e10ff */
[----:B------:R-:W-:Y:S01]  /*0430*/  IMAD.WIDE R10, R0, 0x4, R22 ;  /* 0x00000004000a7825 */ /* 0x000fe200078e0216 */
[----:B------:R2:W-:Y:S01]  /*0440*/  STG.E desc[UR4][R28.64], RZ ;  /* 0x000000ff1c007986 */ /* 0x0005e2000c101904 */
[----:B------:R-:W-:-:S02]  /*0450*/  ISETP.GE.AND P0, PT, R9, UR6, PT ;  /* 0x0000000609007c0c */ /* 0x000fc4000bf06270 */
[C---:B------:R-:W-:Y:S01]  /*0460*/  IMAD.WIDE R12, R0.reuse, 0x4, R26 ;  /* 0x00000004000c7825 */ /* 0x040fe200078e021a */
[----:B------:R2:W-:Y:S03]  /*0470*/  STG.E desc[UR4][R10.64], RZ ;  /* 0x000000ff0a007986 */ /* 0x0005e6000c101904 */
        /* <DEDUP_REMOVED lines=8> */
[C---:B0-----:R-:W-:Y:S01]  /*0500*/  IMAD.WIDE R22, R0.reuse, 0x4, R16 ;  /* 0x0000000400167825 */ /* 0x041fe200078e0210 */
[----:B------:R2:W-:Y:S03]  /*0510*/  STG.E desc[UR4][R20.64], RZ ;  /* 0x000000ff14007986 */ /* 0x0005e6000c101904 */
[C---:B------:R-:W-:Y:S01]  /*0520*/  IMAD.WIDE R24, R0.reuse, 0x4, R18 ;  /* 0x0000000400187825 */ /* 0x040fe200078e0212 */
[----:B------:R2:W-:Y:S03]  /*0530*/  STG.E desc[UR4][R22.64], RZ ;  /* 0x000000ff16007986 */ /* 0x0005e6000c101904 */
[----:B-1----:R-:W-:Y:S01]  /*0540*/  IMAD.WIDE R26, R0, 0x4, R20 ;  /* 0x00000004001a7825 */ /* 0x002fe200078e0214 */
[----:B------:R2:W-:Y:S04]  /*0550*/  STG.E desc[UR4][R24.64], RZ ;  /* 0x000000ff18007986 */ /* 0x0005e8000c101904 */
[----:B------:R2:W-:Y:S01]  /*0560*/  STG.E desc[UR4][R26.64], RZ ;  /* 0x000000ff1a007986 */ /* 0x0005e2000c101904 */
[----:B------:R-:W-:Y:S05]  /*0570*/  @!P0 BRA `(.L_x_45) ;  /* 0xfffffffc00948947 */ /* 0x000fea000383ffff */
[----:B------:R-:W-:Y:S05]  /*0580*/  EXIT ;  /* 0x000000000000794d */ /* 0x000fea0003800000 */
.L_x_46:
        /* <DEDUP_REMOVED lines=15> */
.L_x_51:


//--------------------- .nv.shared._Z23update_centroids_kernelPfS_PKfS1_PKiS_i --------------------------
	.section	.nv.shared._Z23update_centroids_kernelPfS_PKfS1_PKiS_i,"aw",@nobits
	.sectionflags	@""
	.align	16
	.zero		1024


//--------------------- .nv.shared.reserved.0     --------------------------
	.section	.nv.shared.reserved.0,"aw",@nobits
	.weak		__nv_reservedSMEM_offset_0_alias
	.size		__nv_reservedSMEM_offset_0_alias, 0, 64
	.other		__nv_reservedSMEM_offset_0_alias,@"STO_CUDA_RESERVED_SHARED STV_DEFAULT"
__nv_reservedSMEM_offset_0_alias:
	.zero		0
	.zero		64


//--------------------- .nv.shared._Z23reduce_centroids_kernelPKfS0_PKiPfS3_Piii --------------------------
	.section	.nv.shared._Z23reduce_centroids_kernelPKfS0_PKiPfS3_Piii,"aw",@nobits
	.sectionflags	@""
	.align	16
	.zero		1024


//--------------------- .nv.shared._Z22assign_clusters_kernelPKfS0_S0_S0_Piii --------------------------
	.section	.nv.shared._Z22assign_clusters_kernelPKfS0_S0_S0_Piii,"aw",@nobits
	.sectionflags	@""
	.align	16
	.zero		1024


//--------------------- .nv.shared._Z17reset_sums_kernelPfS_Pii --------------------------
	.section	.nv.shared._Z17reset_sums_kernelPfS_Pii,"aw",@nobits
	.sectionflags	@""
	.align	16
	.zero		1024


//--------------------- .nv.constant0._Z23update_centroids_kernelPfS_PKfS1_PKiS_i --------------------------
	.section	.nv.constant0._Z23update_centroids_kernelPfS_PKfS1_PKiS_i,"a",@progbits
	.sectionflags	@""
	.align	4
.nv.constant0._Z23update_centroids_kernelPfS_PKfS1_PKiS_i:
	.zero		948


//--------------------- .nv.constant0._Z23reduce_centroids_kernelPKfS0_PKiPfS3_Piii --------------------------
	.section	.nv.constant0._Z23reduce_centroids_kernelPKfS0_PKiPfS3_Piii,"a",@progbits
	.sectionflags	@""
	.align	4
.nv.constant0._Z23reduce_centroids_kernelPKfS0_PKiPfS3_Piii:
	.zero		952


//--------------------- .nv.constant0._Z22assign_clusters_kernelPKfS0_S0_S0_Piii --------------------------
	.section	.nv.constant0._Z22assign_clusters_kernelPKfS0_S0_S0_Piii,"a",@progbits
	.sectionflags	@""
	.align	4
.nv.constant0._Z22assign_clusters_kernelPKfS0_S0_S0_Piii:
	.zero		944


//--------------------- .nv.constant0._Z17reset_sums_kernelPfS_Pii --------------------------
	.section	.nv.constant0._Z17reset_sums_kernelPfS_Pii,"a",@progbits
	.sectionflags	@""
	.align	4
.nv.constant0._Z17reset_sums_kernelPfS_Pii:
	.zero		924


//--------------------- SYMBOLS --------------------------

	.type		.nv.reservedSmem.offset0,@object
	.size		.nv.reservedSmem.offset0,0x4
	.type		.nv.reservedSmem.cap,@object
	.size		.nv.reservedSmem.cap,0x4
